	.target	sm_90a

	.elftype	@"ET_EXEC"


//--------------------- .note.nv.tkinfo           --------------------------
	.section	.note.nv.tkinfo,"",@"SHT_NOTE"
	.sectionflags	@"SHF_NOTE_NV_TKINFO"
	.tkinfo
        /*0018*/ 	.word	0x00000002
        /*0030*/ 	.string	""
        /*0030*/ 	.string	"ptxas"
        /*0030*/ 	.string	"Cuda compilation tools, release 13.0, V13.0.88"
        /*0030*/ 	.string	"Build cuda_13.0.r13.0/compiler.36424714_0"
        /*0030*/ 	.string	"-arch sm_90a -m 64 "



//--------------------- .note.nv.cuinfo           --------------------------
	.section	.note.nv.cuinfo,"",@"SHT_NOTE"
	.sectionflags	@"SHF_NOTE_NV_CUINFO"
        /*0018*/ 	.short	0x0002
        /*001a*/ 	.short	0x005a
        /*001c*/ 	.short	0x0082
	.zero		2


//--------------------- .nv.info                  --------------------------
	.section	.nv.info,"",@"SHT_CUDA_INFO"
	.align	4


	//----- nvinfo : EIATTR_REGCOUNT
	.align		4
        /*0000*/ 	.byte	0x04, 0x2f
        /*0002*/ 	.short	(.L_15 - .L_14)
	.align		4
.L_14:
        /*0004*/ 	.word	index@(_ZN7cutlass13device_kernelINS_4gemm6kernel13GemmUniversalIN4cute5tupleIJiiiiEEENS1_10collective13CollectiveMmaINS1_34MainloopSm90TmaGmmaWarpSpecializedILi9ENS5_IJNS4_1CILi1EEENSA_ILi2EEESB_EEENS1_35KernelTmaWarpSpecializedCooperativeEEENS5_IJNSA_ILi128EEENSA_ILi64EEESG_EEEaNS5_IJlSB_lEEEaSJ_NS4_8TiledMMAINS4_8MMA_AtomIJNS4_4SM904GMMA26MMA_64x64x32_S32S8S8_SS_TNEEEENS4_6LayoutINS5_IJSC_SB_SB_EEENS5_IJSB_NSA_ILi0EEESS_EEEEENS5_IJNS4_10UnderscoreESV_SV_EEEEENS4_23SM90_TMA_LOAD_MULTICASTENS4_14ComposedLayoutINS4_7SwizzleILi3ELi4ELi3EEENS4_18smem_ptr_flag_bitsILi8EEENSQ_INS5_IJNSA_ILi8EEESG_EEENS5_IJSG_SB_EEEEEEEvNS4_8identityENS4_13SM90_TMA_LOADES18_vS19_EENS_8epilogue10collective6detail29Sm90TmaWarpSpecializedAdapterINS1D_15DefaultEpilogueIaSJ_SJ_NS1C_6thread17LinearCombinationIaLi1EiiLNS1H_9ScaleType4KindE0ELNS_15FloatRoundStyleE2EaEENS1_15EpilogueDefaultEEEEEvvEEEEvNT_6ParamsE)
        /*0008*/ 	.word	0x000000a8


	//----- nvinfo : EIATTR_FRAME_SIZE
	.align		4
.L_15:
        /*000c*/ 	.byte	0x04, 0x11
        /*000e*/ 	.short	(.L_17 - .L_16)
	.align		4
.L_16:
        /*0010*/ 	.word	index@(_ZN7cutlass13device_kernelINS_4gemm6kernel13GemmUniversalIN4cute5tupleIJiiiiEEENS1_10collective13CollectiveMmaINS1_34MainloopSm90TmaGmmaWarpSpecializedILi9ENS5_IJNS4_1CILi1EEENSA_ILi2EEESB_EEENS1_35KernelTmaWarpSpecializedCooperativeEEENS5_IJNSA_ILi128EEENSA_ILi64EEESG_EEEaNS5_IJlSB_lEEEaSJ_NS4_8TiledMMAINS4_8MMA_AtomIJNS4_4SM904GMMA26MMA_64x64x32_S32S8S8_SS_TNEEEENS4_6LayoutINS5_IJSC_SB_SB_EEENS5_IJSB_NSA_ILi0EEESS_EEEEENS5_IJNS4_10UnderscoreESV_SV_EEEEENS4_23SM90_TMA_LOAD_MULTICASTENS4_14ComposedLayoutINS4_7SwizzleILi3ELi4ELi3EEENS4_18smem_ptr_flag_bitsILi8EEENSQ_INS5_IJNSA_ILi8EEESG_EEENS5_IJSG_SB_EEEEEEEvNS4_8identityENS4_13SM90_TMA_LOADES18_vS19_EENS_8epilogue10collective6detail29Sm90TmaWarpSpecializedAdapterINS1D_15DefaultEpilogueIaSJ_SJ_NS1C_6thread17LinearCombinationIaLi1EiiLNS1H_9ScaleType4KindE0ELNS_15FloatRoundStyleE2EaEENS1_15EpilogueDefaultEEEEEvvEEEEvNT_6ParamsE)
        /*0014*/ 	.word	0x00000000


	//----- nvinfo : EIATTR_MIN_STACK_SIZE
	.align		4
.L_17:
        /*0018*/ 	.byte	0x04, 0x12
        /*001a*/ 	.short	(.L_19 - .L_18)
	.align		4
.L_18:
        /*001c*/ 	.word	index@(_ZN7cutlass13device_kernelINS_4gemm6kernel13GemmUniversalIN4cute5tupleIJiiiiEEENS1_10collective13CollectiveMmaINS1_34MainloopSm90TmaGmmaWarpSpecializedILi9ENS5_IJNS4_1CILi1EEENSA_ILi2EEESB_EEENS1_35KernelTmaWarpSpecializedCooperativeEEENS5_IJNSA_ILi128EEENSA_ILi64EEESG_EEEaNS5_IJlSB_lEEEaSJ_NS4_8TiledMMAINS4_8MMA_AtomIJNS4_4SM904GMMA26MMA_64x64x32_S32S8S8_SS_TNEEEENS4_6LayoutINS5_IJSC_SB_SB_EEENS5_IJSB_NSA_ILi0EEESS_EEEEENS5_IJNS4_10UnderscoreESV_SV_EEEEENS4_23SM90_TMA_LOAD_MULTICASTENS4_14ComposedLayoutINS4_7SwizzleILi3ELi4ELi3EEENS4_18smem_ptr_flag_bitsILi8EEENSQ_INS5_IJNSA_ILi8EEESG_EEENS5_IJSG_SB_EEEEEEEvNS4_8identityENS4_13SM90_TMA_LOADES18_vS19_EENS_8epilogue10collective6detail29Sm90TmaWarpSpecializedAdapterINS1D_15DefaultEpilogueIaSJ_SJ_NS1C_6thread17LinearCombinationIaLi1EiiLNS1H_9ScaleType4KindE0ELNS_15FloatRoundStyleE2EaEENS1_15EpilogueDefaultEEEEEvvEEEEvNT_6ParamsE)
        /*0020*/ 	.word	0x00000000
.L_19:


//--------------------- .nv.compat                --------------------------
	.section	.nv.compat,"",@"SHT_CUDA_COMPAT_INFO"
	.align	4
        /*0000*/ 	.byte	0x02, 0x09, 0x01, 0x00, 0x02, 0x02, 0x04, 0x00, 0x02, 0x05, 0x05, 0x00, 0x03, 0x07, 0x01, 0x01
        /*0010*/ 	.byte	0x02, 0x03, 0x01, 0x00, 0x02, 0x06, 0x01, 0x00, 0x04, 0x0b, 0x08, 0x00, 0x00, 0x00, 0x00, 0x00
        /*0020*/ 	.byte	0x00, 0x00, 0x00, 0x00


//--------------------- .nv.info._ZN7cutlass13device_kernelINS_4gemm6kernel13GemmUniversalIN4cute5tupleIJiiiiEEENS1_10collective13CollectiveMmaINS1_34MainloopSm90TmaGmmaWarpSpecializedILi9ENS5_IJNS4_1CILi1EEENSA_ILi2EEESB_EEENS1_35KernelTmaWarpSpecializedCooperativeEEENS5_IJNSA_ILi128EEENSA_ILi64EEESG_EEEaNS5_IJlSB_lEEEaSJ_NS4_8TiledMMAINS4_8MMA_AtomIJNS4_4SM904GMMA26MMA_64x64x32_S32S8S8_SS_TNEEEENS4_6LayoutINS5_IJSC_SB_SB_EEENS5_IJSB_NSA_ILi0EEESS_EEEEENS5_IJNS4_10UnderscoreESV_SV_EEEEENS4_23SM90_TMA_LOAD_MULTICASTENS4_14ComposedLayoutINS4_7SwizzleILi3ELi4ELi3EEENS4_18smem_ptr_flag_bitsILi8EEENSQ_INS5_IJNSA_ILi8EEESG_EEENS5_IJSG_SB_EEEEEEEvNS4_8identityENS4_13SM90_TMA_LOADES18_vS19_EENS_8epilogue10collective6detail29Sm90TmaWarpSpecializedAdapterINS1D_15DefaultEpilogueIaSJ_SJ_NS1C_6thread17LinearCombinationIaLi1EiiLNS1H_9ScaleType4KindE0ELNS_15FloatRoundStyleE2EaEENS1_15EpilogueDefaultEEEEEvvEEEEvNT_6ParamsE --------------------------
	.section	.nv.info._ZN7cutlass13device_kernelINS_4gemm6kernel13GemmUniversalIN4cute5tupleIJiiiiEEENS1_10collective13CollectiveMmaINS1_34MainloopSm90TmaGmmaWarpSpecializedILi9ENS5_IJNS4_1CILi1EEENSA_ILi2EEESB_EEENS1_35KernelTmaWarpSpecializedCooperativeEEENS5_IJNSA_ILi128EEENSA_ILi64EEESG_EEEaNS5_IJlSB_lEEEaSJ_NS4_8TiledMMAINS4_8MMA_AtomIJNS4_4SM904GMMA26MMA_64x64x32_S32S8S8_SS_TNEEEENS4_6LayoutINS5_IJSC_SB_SB_EEENS5_IJSB_NSA_ILi0EEESS_EEEEENS5_IJNS4_10UnderscoreESV_SV_EEEEENS4_23SM90_TMA_LOAD_MULTICASTENS4_14ComposedLayoutINS4_7SwizzleILi3ELi4ELi3EEENS4_18smem_ptr_flag_bitsILi8EEENSQ_INS5_IJNSA_ILi8EEESG_EEENS5_IJSG_SB_EEEEEEEvNS4_8identityENS4_13SM90_TMA_LOADES18_vS19_EENS_8epilogue10collective6detail29Sm90TmaWarpSpecializedAdapterINS1D_15DefaultEpilogueIaSJ_SJ_NS1C_6thread17LinearCombinationIaLi1EiiLNS1H_9ScaleType4KindE0ELNS_15FloatRoundStyleE2EaEENS1_15EpilogueDefaultEEEEEvvEEEEvNT_6ParamsE,"",@"SHT_CUDA_INFO"
	.sectionflags	@""
	.align	4


	//----- nvinfo : EIATTR_CUDA_API_VERSION
	.align		4
        /*0000*/ 	.byte	0x04, 0x37
        /*0002*/ 	.short	(.L_21 - .L_20)
.L_20:
        /*0004*/ 	.word	0x00000082


	//----- nvinfo : EIATTR_KPARAM_INFO
	.align		4
.L_21:
        /*0008*/ 	.byte	0x04, 0x17
        /*000a*/ 	.short	(.L_23 - .L_22)
.L_22:
        /*000c*/ 	.word	0x00000000
        /*0010*/ 	.short	0x0000
        /*0012*/ 	.short	0x0070
        /*0014*/ 	.byte	0x00, 0xf0, 0x01, 0x10


	//----- nvinfo : EIATTR_SPARSE_MMA_MASK
	.align		4
.L_23:
        /*0018*/ 	.byte	0x03, 0x50
        /*001a*/ 	.short	0x0000


	//----- nvinfo : EIATTR_MAXREG_COUNT
	.align		4
        /*001c*/ 	.byte	0x03, 0x1b
        /*001e*/ 	.short	0x00a8


	//----- nvinfo : EIATTR_NUM_BARRIERS
	.align		4
        /*0020*/ 	.byte	0x02, 0x4c
        /*0022*/ 	.byte	0x01
	.zero		1


	//----- nvinfo : EIATTR_EXTERNS
	.align		4
        /*0024*/ 	.byte	0x04, 0x0f
        /*0026*/ 	.short	(.L_25 - .L_24)


	//   ....[0]....
	.align		4
.L_24:
        /*0028*/ 	.word	index@(__assertfail)


	//----- nvinfo : EIATTR_MERCURY_ISA_VERSION
	.align		4
.L_25:
        /*002c*/ 	.byte	0x03, 0x5f
        /*002e*/ 	.short	0x0101


	//----- nvinfo : EIATTR_INT_WARP_WIDE_INSTR_OFFSETS
	.align		4
        /*0030*/ 	.byte	0x04, 0x31
        /*0032*/ 	.short	(.L_27 - .L_26)


	//   ....[0]....
.L_26:
        /*0034*/ 	.word	0x000004f0


	//   ....[1]....
        /*0038*/ 	.word	0x00000510


	//   ....[2]....
        /*003c*/ 	.word	0x000006e0


	//----- nvinfo : EIATTR_COOP_GROUP_MASK_REGIDS
	.align		4
.L_27:
        /*0040*/ 	.byte	0x04, 0x29
        /*0042*/ 	.short	(.L_29 - .L_28)


	//   ....[0]....
.L_28:
        /*0044*/ 	.word	0xffffffff


	//   ....[1]....
        /*0048*/ 	.word	0xffffffff


	//   ....[2]....
        /*004c*/ 	.word	0xffffffff


	//   ....[3]....
        /*0050*/ 	.word	0xffffffff


	//   ....[4]....
        /*0054*/ 	.word	0xffffffff


	//   ....[5]....
        /*0058*/ 	.word	0xffffffff


	//----- nvinfo : EIATTR_COOP_GROUP_INSTR_OFFSETS
	.align		4
.L_29:
        /*005c*/ 	.byte	0x04, 0x28
        /*005e*/ 	.short	(.L_31 - .L_30)


	//   ....[0]....
.L_30:
        /*0060*/ 	.word	0x00000060


	//   ....[1]....
        /*0064*/ 	.word	0x00000070


	//   ....[2]....
        /*0068*/ 	.word	0x00000130


	//   ....[3]....
        /*006c*/ 	.word	0x000003a0


	//   ....[4]....
        /*0070*/ 	.word	0x00000850


	//   ....[5]....
        /*0074*/ 	.word	0x00001280


	//----- nvinfo : EIATTR_REG_RECONFIG
	.align		4
.L_31:
        /*0078*/ 	.byte	0x01, 0x54
	.zero		2


	//----- nvinfo : EIATTR_SYSCALL_OFFSETS
	.align		4
        /*007c*/ 	.byte	0x04, 0x46
        /*007e*/ 	.short	(.L_33 - .L_32)


	//   ....[0]....
.L_32:
        /*0080*/ 	.word	0x00001440


	//----- nvinfo : EIATTR_MBARRIER_INSTR_OFFSETS
	.align		4
.L_33:
        /*0084*/ 	.byte	0x04, 0x39
        /*0086*/ 	.short	(.L_35 - .L_34)


	//   ....[0]....
.L_34:
        /*0088*/ 	.word	0x00000250
        /*008c*/ 	.word	0x000000ff
        /*0090*/ 	.word	0x00000000
        /*0094*/ 	.short	0x0100
        /*0096*/ 	.byte	0x08
	.zero		1


	//   ....[1]....
        /*0098*/ 	.word	0x00000260
        /*009c*/ 	.word	0x000000ff
        /*00a0*/ 	.word	0x00000048
        /*00a4*/ 	.short	0x0100
        /*00a6*/ 	.byte	0x08
	.zero		1


	//   ....[2]....
        /*00a8*/ 	.word	0x00000270
        /*00ac*/ 	.word	0x000000ff
        /*00b0*/ 	.word	0x00000008
        /*00b4*/ 	.short	0x0100
        /*00b6*/ 	.byte	0x08
	.zero		1


	//   ....[3]....
        /*00b8*/ 	.word	0x00000280
        /*00bc*/ 	.word	0x000000ff
        /*00c0*/ 	.word	0x00000050
        /*00c4*/ 	.short	0x0100
        /*00c6*/ 	.byte	0x08
	.zero		1


	//   ....[4]....
        /*00c8*/ 	.word	0x00000290
        /*00cc*/ 	.word	0x000000ff
        /*00d0*/ 	.word	0x00000010
        /*00d4*/ 	.short	0x0100
        /*00d6*/ 	.byte	0x08
	.zero		1


	//   ....[5]....
        /*00d8*/ 	.word	0x000002a0
        /*00dc*/ 	.word	0x000000ff
        /*00e0*/ 	.word	0x00000058
        /*00e4*/ 	.short	0x0100
        /*00e6*/ 	.byte	0x08
	.zero		1


	//   ....[6]....
        /*00e8*/ 	.word	0x000002b0
        /*00ec*/ 	.word	0x000000ff
        /*00f0*/ 	.word	0x00000018
        /*00f4*/ 	.short	0x0100
        /*00f6*/ 	.byte	0x08
	.zero		1


	//   ....[7]....
        /*00f8*/ 	.word	0x000002c0
        /*00fc*/ 	.word	0x000000ff
        /*0100*/ 	.word	0x00000060
        /*0104*/ 	.short	0x0100
        /*0106*/ 	.byte	0x08
	.zero		1


	//   ....[8]....
        /*0108*/ 	.word	0x000002d0
        /*010c*/ 	.word	0x000000ff
        /*0110*/ 	.word	0x00000020
        /*0114*/ 	.short	0x0100
        /*0116*/ 	.byte	0x08
	.zero		1


	//   ....[9]....
        /*0118*/ 	.word	0x000002e0
        /*011c*/ 	.word	0x000000ff
        /*0120*/ 	.word	0x00000068
        /*0124*/ 	.short	0x0100
        /*0126*/ 	.byte	0x08
	.zero		1


	//   ....[10]....
        /*0128*/ 	.word	0x000002f0
        /*012c*/ 	.word	0x000000ff
        /*0130*/ 	.word	0x00000028
        /*0134*/ 	.short	0x0100
        /*0136*/ 	.byte	0x08
	.zero		1


	//   ....[11]....
        /*0138*/ 	.word	0x00000300
        /*013c*/ 	.word	0x000000ff
        /*0140*/ 	.word	0x00000070
        /*0144*/ 	.short	0x0100
        /*0146*/ 	.byte	0x08
	.zero		1


	//   ....[12]....
        /*0148*/ 	.word	0x00000310
        /*014c*/ 	.word	0x000000ff
        /*0150*/ 	.word	0x00000030
        /*0154*/ 	.short	0x0100
        /*0156*/ 	.byte	0x08
	.zero		1


	//   ....[13]....
        /*0158*/ 	.word	0x00000320
        /*015c*/ 	.word	0x000000ff
        /*0160*/ 	.word	0x00000078
        /*0164*/ 	.short	0x0100
        /*0166*/ 	.byte	0x08
	.zero		1


	//   ....[14]....
        /*0168*/ 	.word	0x00000330
        /*016c*/ 	.word	0x000000ff
        /*0170*/ 	.word	0x00000038
        /*0174*/ 	.short	0x0100
        /*0176*/ 	.byte	0x08
	.zero		1


	//   ....[15]....
        /*0178*/ 	.word	0x00000340
        /*017c*/ 	.word	0x000000ff
        /*0180*/ 	.word	0x00000080
        /*0184*/ 	.short	0x0100
        /*0186*/ 	.byte	0x08
	.zero		1


	//   ....[16]....
        /*0188*/ 	.word	0x00000350
        /*018c*/ 	.word	0x000000ff
        /*0190*/ 	.word	0x00000040
        /*0194*/ 	.short	0x0100
        /*0196*/ 	.byte	0x08
	.zero		1


	//   ....[17]....
        /*0198*/ 	.word	0x00000360
        /*019c*/ 	.word	0x000000ff
        /*01a0*/ 	.word	0x00000088
        /*01a4*/ 	.short	0x0100
        /*01a6*/ 	.byte	0x08
	.zero		1


	//   ....[18]....
        /*01a8*/ 	.word	0x00000760
        /*01ac*/ 	.word	0x000000ff
        /*01b0*/ 	.word	0x000000a0
        /*01b4*/ 	.short	0x0100
        /*01b6*/ 	.byte	0x06
	.zero		1


	//   ....[19]....
        /*01b8*/ 	.word	0x000007f0
        /*01bc*/ 	.word	0x000000ff
        /*01c0*/ 	.word	0x000000a8
        /*01c4*/ 	.short	0x0100
        /*01c6*/ 	.byte	0x06
	.zero		1


	//   ....[20]....
        /*01c8*/ 	.word	0x00001510
        /*01cc*/ 	.word	0x00000003
        /*01d0*/ 	.word	0x00000000
        /*01d4*/ 	.short	0x010a
        /*01d6*/ 	.byte	0x3f
	.zero		1


	//   ....[21]....
        /*01d8*/ 	.word	0x00001550
        /*01dc*/ 	.word	0x00000003
        /*01e0*/ 	.word	0x00000000
        /*01e4*/ 	.short	0x010a
        /*01e6*/ 	.byte	0x3f
	.zero		1


	//   ....[22]....
        /*01e8*/ 	.word	0x00001920
        /*01ec*/ 	.word	0x00000005
        /*01f0*/ 	.word	0x00000000
        /*01f4*/ 	.short	0x010a
        /*01f6*/ 	.byte	0x3f
	.zero		1


	//   ....[23]....
        /*01f8*/ 	.word	0x00001960
        /*01fc*/ 	.word	0x00000005
        /*0200*/ 	.word	0x00000000
        /*0204*/ 	.short	0x010a
        /*0206*/ 	.byte	0x3f
	.zero		1


	//   ....[24]....
        /*0208*/ 	.word	0x00001bc0
        /*020c*/ 	.word	0x00000005
        /*0210*/ 	.word	0x00000000
        /*0214*/ 	.short	0x0101
        /*0216*/ 	.byte	0x3f
	.zero		1


	//   ....[25]....
        /*0218*/ 	.word	0x00001de0
        /*021c*/ 	.word	0x00000003
        /*0220*/ 	.word	0x00000000
        /*0224*/ 	.short	0x0101
        /*0226*/ 	.byte	0x3f
	.zero		1


	//   ....[26]....
        /*0228*/ 	.word	0x00004ca0
        /*022c*/ 	.word	0x00000017
        /*0230*/ 	.word	0x00000048
        /*0234*/ 	.short	0x010a
        /*0236*/ 	.byte	0x3f
	.zero		1


	//   ....[27]....
        /*0238*/ 	.word	0x00005010
        /*023c*/ 	.word	0x00000003
        /*0240*/ 	.word	0x000000a8
        /*0244*/ 	.short	0x0101
        /*0246*/ 	.byte	0x3f
	.zero		1


	//   ....[28]....
        /*0248*/ 	.word	0x00005770
        /*024c*/ 	.word	0x00000007
        /*0250*/ 	.word	0x00000000
        /*0254*/ 	.short	0x010a
        /*0256*/ 	.byte	0x3f
	.zero		1


	//   ....[29]....
        /*0258*/ 	.word	0x000057f0
        /*025c*/ 	.word	0x00000008
        /*0260*/ 	.word	0x00000000
        /*0264*/ 	.short	0x010a
        /*0266*/ 	.byte	0x3f
	.zero		1


	//   ....[30]....
        /*0268*/ 	.word	0x00005880
        /*026c*/ 	.word	0x00000009
        /*0270*/ 	.word	0x00000000
        /*0274*/ 	.short	0x010a
        /*0276*/ 	.byte	0x3f
	.zero		1


	//   ....[31]....
        /*0278*/ 	.word	0x00005910
        /*027c*/ 	.word	0x00000008
        /*0280*/ 	.word	0x00000000
        /*0284*/ 	.short	0x010a
        /*0286*/ 	.byte	0x3f
	.zero		1


	//   ....[32]....
        /*0288*/ 	.word	0x000059a0
        /*028c*/ 	.word	0x00000009
        /*0290*/ 	.word	0x00000000
        /*0294*/ 	.short	0x010a
        /*0296*/ 	.byte	0x3f
	.zero		1


	//   ....[33]....
        /*0298*/ 	.word	0x00005a30
        /*029c*/ 	.word	0x00000008
        /*02a0*/ 	.word	0x00000000
        /*02a4*/ 	.short	0x010a
        /*02a6*/ 	.byte	0x3f
	.zero		1


	//   ....[34]....
        /*02a8*/ 	.word	0x00005ac0
        /*02ac*/ 	.word	0x00000009
        /*02b0*/ 	.word	0x00000000
        /*02b4*/ 	.short	0x010a
        /*02b6*/ 	.byte	0x3f
	.zero		1


	//   ....[35]....
        /*02b8*/ 	.word	0x00005b50
        /*02bc*/ 	.word	0x00000006
        /*02c0*/ 	.word	0x00000000
        /*02c4*/ 	.short	0x010a
        /*02c6*/ 	.byte	0x3f
	.zero		1


	//   ....[36]....
        /*02c8*/ 	.word	0x00005be0
        /*02cc*/ 	.word	0x00000003
        /*02d0*/ 	.word	0x00000000
        /*02d4*/ 	.short	0x010a
        /*02d6*/ 	.byte	0x3f
	.zero		1


	//   ....[37]....
        /*02d8*/ 	.word	0x00005c40
        /*02dc*/ 	.word	0x00000003
        /*02e0*/ 	.word	0x00000000
        /*02e4*/ 	.short	0x010a
        /*02e6*/ 	.byte	0x3f
	.zero		1


	//   ....[38]....
        /*02e8*/ 	.word	0x00005c90
        /*02ec*/ 	.word	0x00000005
        /*02f0*/ 	.word	0x00000000
        /*02f4*/ 	.short	0x010a
        /*02f6*/ 	.byte	0x3f
	.zero		1


	//   ....[39]....
        /*02f8*/ 	.word	0x00005d60
        /*02fc*/ 	.word	0x00000017
        /*0300*/ 	.word	0x00000048
        /*0304*/ 	.short	0x010a
        /*0306*/ 	.byte	0x3f
	.zero		1


	//   ....[40]....
        /*0308*/ 	.word	0x00005e30
        /*030c*/ 	.word	0x00000007
        /*0310*/ 	.word	0x00000000
        /*0314*/ 	.short	0x010a
        /*0316*/ 	.byte	0x3f
	.zero		1


	//   ....[41]....
        /*0318*/ 	.word	0x00005e80
        /*031c*/ 	.word	0x00000008
        /*0320*/ 	.word	0x00000000
        /*0324*/ 	.short	0x010a
        /*0326*/ 	.byte	0x3f
	.zero		1


	//   ....[42]....
        /*0328*/ 	.word	0x00005ed0
        /*032c*/ 	.word	0x00000009
        /*0330*/ 	.word	0x00000000
        /*0334*/ 	.short	0x010a
        /*0336*/ 	.byte	0x3f
	.zero		1


	//   ....[43]....
        /*0338*/ 	.word	0x00005f20
        /*033c*/ 	.word	0x00000008
        /*0340*/ 	.word	0x00000000
        /*0344*/ 	.short	0x010a
        /*0346*/ 	.byte	0x3f
	.zero		1


	//   ....[44]....
        /*0348*/ 	.word	0x00005f70
        /*034c*/ 	.word	0x00000009
        /*0350*/ 	.word	0x00000000
        /*0354*/ 	.short	0x010a
        /*0356*/ 	.byte	0x3f
	.zero		1


	//   ....[45]....
        /*0358*/ 	.word	0x00005fc0
        /*035c*/ 	.word	0x00000008
        /*0360*/ 	.word	0x00000000
        /*0364*/ 	.short	0x010a
        /*0366*/ 	.byte	0x3f
	.zero		1


	//   ....[46]....
        /*0368*/ 	.word	0x00006010
        /*036c*/ 	.word	0x00000009
        /*0370*/ 	.word	0x00000000
        /*0374*/ 	.short	0x010a
        /*0376*/ 	.byte	0x3f
	.zero		1


	//   ....[47]....
        /*0378*/ 	.word	0x00006060
        /*037c*/ 	.word	0x00000006
        /*0380*/ 	.word	0x00000000
        /*0384*/ 	.short	0x010a
        /*0386*/ 	.byte	0x3f
	.zero		1


	//----- nvinfo : EIATTR_NUM_MBARRIERS
	.align		4
.L_35:
        /*0388*/ 	.byte	0x03, 0x38
        /*038a*/ 	.short	0x0014


	//----- nvinfo : EIATTR_EXIT_INSTR_OFFSETS
	.align		4
        /*038c*/ 	.byte	0x04, 0x1c
        /*038e*/ 	.short	(.L_37 - .L_36)


	//   ....[0]....
.L_36:
        /*0390*/ 	.word	0x000009b0


	//   ....[1]....
        /*0394*/ 	.word	0x000011c0


	//   ....[2]....
        /*0398*/ 	.word	0x000043b0


	//   ....[3]....
        /*039c*/ 	.word	0x00004910


	//   ....[4]....
        /*03a0*/ 	.word	0x00005c30


	//----- nvinfo : EIATTR_MAX_THREADS
	.align		4
.L_37:
        /*03a4*/ 	.byte	0x04, 0x05
        /*03a6*/ 	.short	(.L_39 - .L_38)
.L_38:
        /*03a8*/ 	.word	0x00000180
        /*03ac*/ 	.word	0x00000001
        /*03b0*/ 	.word	0x00000001


	//----- nvinfo : EIATTR_CRS_STACK_SIZE
	.align		4
.L_39:
        /*03b4*/ 	.byte	0x04, 0x1e
        /*03b6*/ 	.short	(.L_41 - .L_40)
.L_40:
        /*03b8*/ 	.word	0x00000000


	//----- nvinfo : EIATTR_CBANK_PARAM_SIZE
	.align		4
.L_41:
        /*03bc*/ 	.byte	0x03, 0x19
        /*03be*/ 	.short	0x0470


	//----- nvinfo : EIATTR_PARAM_CBANK
	.align		4
        /*03c0*/ 	.byte	0x04, 0x0a
        /*03c2*/ 	.short	(.L_43 - .L_42)
	.align		4
.L_42:
        /*03c4*/ 	.word	index@(.nv.constant0._ZN7cutlass13device_kernelINS_4gemm6kernel13GemmUniversalIN4cute5tupleIJiiiiEEENS1_10collective13CollectiveMmaINS1_34MainloopSm90TmaGmmaWarpSpecializedILi9ENS5_IJNS4_1CILi1EEENSA_ILi2EEESB_EEENS1_35KernelTmaWarpSpecializedCooperativeEEENS5_IJNSA_ILi128EEENSA_ILi64EEESG_EEEaNS5_IJlSB_lEEEaSJ_NS4_8TiledMMAINS4_8MMA_AtomIJNS4_4SM904GMMA26MMA_64x64x32_S32S8S8_SS_TNEEEENS4_6LayoutINS5_IJSC_SB_SB_EEENS5_IJSB_NSA_ILi0EEESS_EEEEENS5_IJNS4_10UnderscoreESV_SV_EEEEENS4_23SM90_TMA_LOAD_MULTICASTENS4_14ComposedLayoutINS4_7SwizzleILi3ELi4ELi3EEENS4_18smem_ptr_flag_bitsILi8EEENSQ_INS5_IJNSA_ILi8EEESG_EEENS5_IJSG_SB_EEEEEEEvNS4_8identityENS4_13SM90_TMA_LOADES18_vS19_EENS_8epilogue10collective6detail29Sm90TmaWarpSpecializedAdapterINS1D_15DefaultEpilogueIaSJ_SJ_NS1C_6thread17LinearCombinationIaLi1EiiLNS1H_9ScaleType4KindE0ELNS_15FloatRoundStyleE2EaEENS1_15EpilogueDefaultEEEEEvvEEEEvNT_6ParamsE)
        /*03c8*/ 	.short	0x0210
        /*03ca*/ 	.short	0x0470


	//----- nvinfo : EIATTR_SW_WAR
	.align		4
.L_43:
        /*03cc*/ 	.byte	0x04, 0x36
        /*03ce*/ 	.short	(.L_45 - .L_44)
.L_44:
        /*03d0*/ 	.word	0x00000008
.L_45:


//--------------------- .nv.callgraph             --------------------------
	.section	.nv.callgraph,"",@"SHT_CUDA_CALLGRAPH"
	.align	4
	.sectionentsize	8
	.align		4
        /*0000*/ 	.word	0x00000000
	.align		4
        /*0004*/ 	.word	0xffffffff
	.align		4
        /*0008*/ 	.word	index@(_ZN7cutlass13device_kernelINS_4gemm6kernel13GemmUniversalIN4cute5tupleIJiiiiEEENS1_10collective13CollectiveMmaINS1_34MainloopSm90TmaGmmaWarpSpecializedILi9ENS5_IJNS4_1CILi1EEENSA_ILi2EEESB_EEENS1_35KernelTmaWarpSpecializedCooperativeEEENS5_IJNSA_ILi128EEENSA_ILi64EEESG_EEEaNS5_IJlSB_lEEEaSJ_NS4_8TiledMMAINS4_8MMA_AtomIJNS4_4SM904GMMA26MMA_64x64x32_S32S8S8_SS_TNEEEENS4_6LayoutINS5_IJSC_SB_SB_EEENS5_IJSB_NSA_ILi0EEESS_EEEEENS5_IJNS4_10UnderscoreESV_SV_EEEEENS4_23SM90_TMA_LOAD_MULTICASTENS4_14ComposedLayoutINS4_7SwizzleILi3ELi4ELi3EEENS4_18smem_ptr_flag_bitsILi8EEENSQ_INS5_IJNSA_ILi8EEESG_EEENS5_IJSG_SB_EEEEEEEvNS4_8identityENS4_13SM90_TMA_LOADES18_vS19_EENS_8epilogue10collective6detail29Sm90TmaWarpSpecializedAdapterINS1D_15DefaultEpilogueIaSJ_SJ_NS1C_6thread17LinearCombinationIaLi1EiiLNS1H_9ScaleType4KindE0ELNS_15FloatRoundStyleE2EaEENS1_15EpilogueDefaultEEEEEvvEEEEvNT_6ParamsE)
	.align		4
        /*000c*/ 	.word	index@(__assertfail)
	.align		4
        /*0010*/ 	.word	0x00000000
	.align		4
        /*0014*/ 	.word	0xfffffffe
	.align		4
        /*0018*/ 	.word	0x00000000
	.align		4
        /*001c*/ 	.word	0xfffffffd
	.align		4
        /*0020*/ 	.word	0x00000000
	.align		4
        /*0024*/ 	.word	0xfffffffc


//--------------------- .nv.constant4             --------------------------
	.section	.nv.constant4,"a",@progbits
	.align	8
	.align		8
.nv.constant4:
        /*0000*/ 	.dword	__assertfail
	.align		8
        /*0008*/ 	.dword	__unnamed_1
	.align		8
        /*0010*/ 	.dword	_ZN40_INTERNAL_45bef651_4_k_cu_b13da3f3_211304cuda3std3__45__cpo5beginE
	.align		8
        /*0018*/ 	.dword	_ZN40_INTERNAL_45bef651_4_k_cu_b13da3f3_211304cuda3std3__45__cpo3endE
	.align		8
        /*0020*/ 	.dword	_ZN40_INTERNAL_45bef651_4_k_cu_b13da3f3_211304cuda3std3__45__cpo6cbeginE
	.align		8
        /*0028*/ 	.dword	_ZN40_INTERNAL_45bef651_4_k_cu_b13da3f3_211304cuda3std3__45__cpo4cendE
	.align		8
        /*0030*/ 	.dword	_ZN40_INTERNAL_45bef651_4_k_cu_b13da3f3_211304cuda3std3__442_GLOBAL__N__45bef651_4_k_cu_b13da3f3_211306ignoreE
	.align		8
        /*0038*/ 	.dword	_ZN40_INTERNAL_45bef651_4_k_cu_b13da3f3_211304cuda3std3__419piecewise_constructE
	.align		8
        /*0040*/ 	.dword	_ZN40_INTERNAL_45bef651_4_k_cu_b13da3f3_211304cuda3std3__48in_placeE
	.align		8
        /*0048*/ 	.dword	_ZN40_INTERNAL_45bef651_4_k_cu_b13da3f3_211304cuda3std6ranges3__45__cpo4swapE
	.align		8
        /*0050*/ 	.dword	_ZN40_INTERNAL_45bef651_4_k_cu_b13da3f3_211304cuda3std6ranges3__45__cpo9iter_moveE
	.align		8
        /*0058*/ 	.dword	_ZN40_INTERNAL_45bef651_4_k_cu_b13da3f3_211304cute7productE
	.align		8
        /*0060*/ 	.dword	_ZN40_INTERNAL_45bef651_4_k_cu_b13da3f3_211304cute1_E
	.align		8
        /*0068*/ 	.dword	$str$22
	.align		8
        /*0070*/ 	.dword	$str$23


//--------------------- .text._ZN7cutlass13device_kernelINS_4gemm6kernel13GemmUniversalIN4cute5tupleIJiiiiEEENS1_10collective13CollectiveMmaINS1_34MainloopSm90TmaGmmaWarpSpecializedILi9ENS5_IJNS4_1CILi1EEENSA_ILi2EEESB_EEENS1_35KernelTmaWarpSpecializedCooperativeEEENS5_IJNSA_ILi128EEENSA_ILi64EEESG_EEEaNS5_IJlSB_lEEEaSJ_NS4_8TiledMMAINS4_8MMA_AtomIJNS4_4SM904GMMA26MMA_64x64x32_S32S8S8_SS_TNEEEENS4_6LayoutINS5_IJSC_SB_SB_EEENS5_IJSB_NSA_ILi0EEESS_EEEEENS5_IJNS4_10UnderscoreESV_SV_EEEEENS4_23SM90_TMA_LOAD_MULTICASTENS4_14ComposedLayoutINS4_7SwizzleILi3ELi4ELi3EEENS4_18smem_ptr_flag_bitsILi8EEENSQ_INS5_IJNSA_ILi8EEESG_EEENS5_IJSG_SB_EEEEEEEvNS4_8identityENS4_13SM90_TMA_LOADES18_vS19_EENS_8epilogue10collective6detail29Sm90TmaWarpSpecializedAdapterINS1D_15DefaultEpilogueIaSJ_SJ_NS1C_6thread17LinearCombinationIaLi1EiiLNS1H_9ScaleType4KindE0ELNS_15FloatRoundStyleE2EaEENS1_15EpilogueDefaultEEEEEvvEEEEvNT_6ParamsE --------------------------
	.section	.text._ZN7cutlass13device_kernelINS_4gemm6kernel13GemmUniversalIN4cute5tupleIJiiiiEEENS1_10collective13CollectiveMmaINS1_34MainloopSm90TmaGmmaWarpSpecializedILi9ENS5_IJNS4_1CILi1EEENSA_ILi2EEESB_EEENS1_35KernelTmaWarpSpecializedCooperativeEEENS5_IJNSA_ILi128EEENSA_ILi64EEESG_EEEaNS5_IJlSB_lEEEaSJ_NS4_8TiledMMAINS4_8MMA_AtomIJNS4_4SM904GMMA26MMA_64x64x32_S32S8S8_SS_TNEEEENS4_6LayoutINS5_IJSC_SB_SB_EEENS5_IJSB_NSA_ILi0EEESS_EEEEENS5_IJNS4_10UnderscoreESV_SV_EEEEENS4_23SM90_TMA_LOAD_MULTICASTENS4_14ComposedLayoutINS4_7SwizzleILi3ELi4ELi3EEENS4_18smem_ptr_flag_bitsILi8EEENSQ_INS5_IJNSA_ILi8EEESG_EEENS5_IJSG_SB_EEEEEEEvNS4_8identityENS4_13SM90_TMA_LOADES18_vS19_EENS_8epilogue10collective6detail29Sm90TmaWarpSpecializedAdapterINS1D_15DefaultEpilogueIaSJ_SJ_NS1C_6thread17LinearCombinationIaLi1EiiLNS1H_9ScaleType4KindE0ELNS_15FloatRoundStyleE2EaEENS1_15EpilogueDefaultEEEEEvvEEEEvNT_6ParamsE,"ax",@progbits
	.align	128
.text._ZN7cutlass13device_kernelINS_4gemm6kernel13GemmUniversalIN4cute5tupleIJiiiiEEENS1_10collective13CollectiveMmaINS1_34MainloopSm90TmaGmmaWarpSpecializedILi9ENS5_IJNS4_1CILi1EEENSA_ILi2EEESB_EEENS1_35KernelTmaWarpSpecializedCooperativeEEENS5_IJNSA_ILi128EEENSA_ILi64EEESG_EEEaNS5_IJlSB_lEEEaSJ_NS4_8TiledMMAINS4_8MMA_AtomIJNS4_4SM904GMMA26MMA_64x64x32_S32S8S8_SS_TNEEEENS4_6LayoutINS5_IJSC_SB_SB_EEENS5_IJSB_NSA_ILi0EEESS_EEEEENS5_IJNS4_10UnderscoreESV_SV_EEEEENS4_23SM90_TMA_LOAD_MULTICASTENS4_14ComposedLayoutINS4_7SwizzleILi3ELi4ELi3EEENS4_18smem_ptr_flag_bitsILi8EEENSQ_INS5_IJNSA_ILi8EEESG_EEENS5_IJSG_SB_EEEEEEEvNS4_8identityENS4_13SM90_TMA_LOADES18_vS19_EENS_8epilogue10collective6detail29Sm90TmaWarpSpecializedAdapterINS1D_15DefaultEpilogueIaSJ_SJ_NS1C_6thread17LinearCombinationIaLi1EiiLNS1H_9ScaleType4KindE0ELNS_15FloatRoundStyleE2EaEENS1_15EpilogueDefaultEEEEEvvEEEEvNT_6ParamsE:
        .type           _ZN7cutlass13device_kernelINS_4gemm6kernel13GemmUniversalIN4cute5tupleIJiiiiEEENS1_10collective13CollectiveMmaINS1_34MainloopSm90TmaGmmaWarpSpecializedILi9ENS5_IJNS4_1CILi1EEENSA_ILi2EEESB_EEENS1_35KernelTmaWarpSpecializedCooperativeEEENS5_IJNSA_ILi128EEENSA_ILi64EEESG_EEEaNS5_IJlSB_lEEEaSJ_NS4_8TiledMMAINS4_8MMA_AtomIJNS4_4SM904GMMA26MMA_64x64x32_S32S8S8_SS_TNEEEENS4_6LayoutINS5_IJSC_SB_SB_EEENS5_IJSB_NSA_ILi0EEESS_EEEEENS5_IJNS4_10UnderscoreESV_SV_EEEEENS4_23SM90_TMA_LOAD_MULTICASTENS4_14ComposedLayoutINS4_7SwizzleILi3ELi4ELi3EEENS4_18smem_ptr_flag_bitsILi8EEENSQ_INS5_IJNSA_ILi8EEESG_EEENS5_IJSG_SB_EEEEEEEvNS4_8identityENS4_13SM90_TMA_LOADES18_vS19_EENS_8epilogue10collective6detail29Sm90TmaWarpSpecializedAdapterINS1D_15DefaultEpilogueIaSJ_SJ_NS1C_6thread17LinearCombinationIaLi1EiiLNS1H_9ScaleType4KindE0ELNS_15FloatRoundStyleE2EaEENS1_15EpilogueDefaultEEEEEvvEEEEvNT_6ParamsE,@function
        .size           _ZN7cutlass13device_kernelINS_4gemm6kernel13GemmUniversalIN4cute5tupleIJiiiiEEENS1_10collective13CollectiveMmaINS1_34MainloopSm90TmaGmmaWarpSpecializedILi9ENS5_IJNS4_1CILi1EEENSA_ILi2EEESB_EEENS1_35KernelTmaWarpSpecializedCooperativeEEENS5_IJNSA_ILi128EEENSA_ILi64EEESG_EEEaNS5_IJlSB_lEEEaSJ_NS4_8TiledMMAINS4_8MMA_AtomIJNS4_4SM904GMMA26MMA_64x64x32_S32S8S8_SS_TNEEEENS4_6LayoutINS5_IJSC_SB_SB_EEENS5_IJSB_NSA_ILi0EEESS_EEEEENS5_IJNS4_10UnderscoreESV_SV_EEEEENS4_23SM90_TMA_LOAD_MULTICASTENS4_14ComposedLayoutINS4_7SwizzleILi3ELi4ELi3EEENS4_18smem_ptr_flag_bitsILi8EEENSQ_INS5_IJNSA_ILi8EEESG_EEENS5_IJSG_SB_EEEEEEEvNS4_8identityENS4_13SM90_TMA_LOADES18_vS19_EENS_8epilogue10collective6detail29Sm90TmaWarpSpecializedAdapterINS1D_15DefaultEpilogueIaSJ_SJ_NS1C_6thread17LinearCombinationIaLi1EiiLNS1H_9ScaleType4KindE0ELNS_15FloatRoundStyleE2EaEENS1_15EpilogueDefaultEEEEEvvEEEEvNT_6ParamsE,(.L_x_150 - _ZN7cutlass13device_kernelINS_4gemm6kernel13GemmUniversalIN4cute5tupleIJiiiiEEENS1_10collective13CollectiveMmaINS1_34MainloopSm90TmaGmmaWarpSpecializedILi9ENS5_IJNS4_1CILi1EEENSA_ILi2EEESB_EEENS1_35KernelTmaWarpSpecializedCooperativeEEENS5_IJNSA_ILi128EEENSA_ILi64EEESG_EEEaNS5_IJlSB_lEEEaSJ_NS4_8TiledMMAINS4_8MMA_AtomIJNS4_4SM904GMMA26MMA_64x64x32_S32S8S8_SS_TNEEEENS4_6LayoutINS5_IJSC_SB_SB_EEENS5_IJSB_NSA_ILi0EEESS_EEEEENS5_IJNS4_10UnderscoreESV_SV_EEEEENS4_23SM90_TMA_LOAD_MULTICASTENS4_14ComposedLayoutINS4_7SwizzleILi3ELi4ELi3EEENS4_18smem_ptr_flag_bitsILi8EEENSQ_INS5_IJNSA_ILi8EEESG_EEENS5_IJSG_SB_EEEEEEEvNS4_8identityENS4_13SM90_TMA_LOADES18_vS19_EENS_8epilogue10collective6detail29Sm90TmaWarpSpecializedAdapterINS1D_15DefaultEpilogueIaSJ_SJ_NS1C_6thread17LinearCombinationIaLi1EiiLNS1H_9ScaleType4KindE0ELNS_15FloatRoundStyleE2EaEENS1_15EpilogueDefaultEEEEEvvEEEEvNT_6ParamsE)
        .other          _ZN7cutlass13device_kernelINS_4gemm6kernel13GemmUniversalIN4cute5tupleIJiiiiEEENS1_10collective13CollectiveMmaINS1_34MainloopSm90TmaGmmaWarpSpecializedILi9ENS5_IJNS4_1CILi1EEENSA_ILi2EEESB_EEENS1_35KernelTmaWarpSpecializedCooperativeEEENS5_IJNSA_ILi128EEENSA_ILi64EEESG_EEEaNS5_IJlSB_lEEEaSJ_NS4_8TiledMMAINS4_8MMA_AtomIJNS4_4SM904GMMA26MMA_64x64x32_S32S8S8_SS_TNEEEENS4_6LayoutINS5_IJSC_SB_SB_EEENS5_IJSB_NSA_ILi0EEESS_EEEEENS5_IJNS4_10UnderscoreESV_SV_EEEEENS4_23SM90_TMA_LOAD_MULTICASTENS4_14ComposedLayoutINS4_7SwizzleILi3ELi4ELi3EEENS4_18smem_ptr_flag_bitsILi8EEENSQ_INS5_IJNSA_ILi8EEESG_EEENS5_IJSG_SB_EEEEEEEvNS4_8identityENS4_13SM90_TMA_LOADES18_vS19_EENS_8epilogue10collective6detail29Sm90TmaWarpSpecializedAdapterINS1D_15DefaultEpilogueIaSJ_SJ_NS1C_6thread17LinearCombinationIaLi1EiiLNS1H_9ScaleType4KindE0ELNS_15FloatRoundStyleE2EaEENS1_15EpilogueDefaultEEEEEvvEEEEvNT_6ParamsE,@"STO_CUDA_ENTRY STV_DEFAULT"
_ZN7cutlass13device_kernelINS_4gemm6kernel13GemmUniversalIN4cute5tupleIJiiiiEEENS1_10collective13CollectiveMmaINS1_34MainloopSm90TmaGmmaWarpSpecializedILi9ENS5_IJNS4_1CILi1EEENSA_ILi2EEESB_EEENS1_35KernelTmaWarpSpecializedCooperativeEEENS5_IJNSA_ILi128EEENSA_ILi64EEESG_EEEaNS5_IJlSB_lEEEaSJ_NS4_8TiledMMAINS4_8MMA_AtomIJNS4_4SM904GMMA26MMA_64x64x32_S32S8S8_SS_TNEEEENS4_6LayoutINS5_IJSC_SB_SB_EEENS5_IJSB_NSA_ILi0EEESS_EEEEENS5_IJNS4_10UnderscoreESV_SV_EEEEENS4_23SM90_TMA_LOAD_MULTICASTENS4_14ComposedLayoutINS4_7SwizzleILi3ELi4ELi3EEENS4_18smem_ptr_flag_bitsILi8EEENSQ_INS5_IJNSA_ILi8EEESG_EEENS5_IJSG_SB_EEEEEEEvNS4_8identityENS4_13SM90_TMA_LOADES18_vS19_EENS_8epilogue10collective6detail29Sm90TmaWarpSpecializedAdapterINS1D_15DefaultEpilogueIaSJ_SJ_NS1C_6thread17LinearCombinationIaLi1EiiLNS1H_9ScaleType4KindE0ELNS_15FloatRoundStyleE2EaEENS1_15EpilogueDefaultEEEEEvvEEEEvNT_6ParamsE:
[----:B------:R-:W0:Y:S01]  /*0000*/  LDC R1, c[0x0][0x28] ;  /* 0x00000a00ff017b82 */ /* 0x000e220000000800 */
[----:B------:R-:W1:Y:S01]  /*0010*/  S2R R18, SR_TID.X ;  /* 0x0000000000127919 */ /* 0x000e620000002100 */
[----:B------:R-:W-:Y:S01]  /*0020*/  ELECT P0, URZ, PT ;  /* 0x00000000003f782f */ /* 0x000fe20003800000 */
[----:B------:R-:W-:Y:S01]  /*0030*/  BSSY B0, `(.L_x_0) ;  /* 0x000000f000007945 */ /* 0x000fe20003800000 */
[--C-:B-1----:R-:W-:Y:S02]  /*0040*/  SHF.R.U32.HI R0, RZ, 0x5, R18.reuse ;  /* 0x00000005ff007819 */ /* 0x102fe40000011612 */
[----:B------:R-:W-:-:S03]  /*0050*/  SHF.R.U32.HI R3, RZ, 0x7, R18 ;  /* 0x00000007ff037819 */ /* 0x000fc60000011612 */
[----:B------:R-:W1:Y:S04]  /*0060*/  SHFL.IDX PT, R2, R0, RZ, 0x1f ;  /* 0x00001fff00027589 */ /* 0x000e6800000e0000 */
[----:B------:R2:W3:Y:S01]  /*0070*/  SHFL.IDX PT, R5, R3, RZ, 0x1f ;  /* 0x00001fff03057589 */ /* 0x0004e200000e0000 */
[----:B-1----:R-:W-:-:S13]  /*0080*/  ISETP.NE.OR P0, PT, R2, RZ, !P0 ;  /* 0x000000ff0200720c */ /* 0x002fda0004705670 */
[----:B0-23--:R-:W-:Y:S05]  /*0090*/  @P0 BRA `(.L_x_1) ;  /* 0x0000000000200947 */ /* 0x00dfea0003800000 */
[----:B------:R-:W-:Y:S02]  /*00a0*/  ULDC.64 UR4, c[0x0][0x198] ;  /* 0x0000660000047ab9 */ /* 0x000fe40000000a00 */
[----:B------:R-:W-:Y:S02]  /*00b0*/  UIADD3 UR6, UP0, UR4, 0xf0, URZ ;  /* 0x000000f004067890 */ /* 0x000fe4000ff1e03f */
[----:B------:R-:W-:Y:S02]  /*00c0*/  UIADD3 UR4, UP1, UR4, 0x1f0, URZ ;  /* 0x000001f004047890 */ /* 0x000fe4000ff3e03f */
[----:B------:R-:W-:Y:S02]  /*00d0*/  UIADD3.X UR7, URZ, UR5, URZ, UP0, !UPT ;  /* 0x000000053f077290 */ /* 0x000fe400087fe43f */
[----:B------:R-:W-:-:S07]  /*00e0*/  UIADD3.X UR5, URZ, UR5, URZ, UP1, !UPT ;  /* 0x000000053f057290 */ /* 0x000fce0008ffe43f */
[----:B------:R0:W-:Y:S02]  /*00f0*/  UTMACCTL.PF [UR6] ;  /* 0x00000000060079b9 */ /* 0x0001e40008040000 */
[----:B------:R0:W-:Y:S02]  /*0100*/  UTMACCTL.PF [UR4] ;  /* 0x00000000040079b9 */ /* 0x0001e40008040000 */
[----:B0-----:R-:W-:Y:S01]  /*0110*/  NOP ;  /* 0x0000000000007918 */ /* 0x001fe20000000000 */
.L_x_1:
[----:B------:R-:W-:Y:S05]  /*0120*/  BSYNC B0 ;  /* 0x0000000000007941 */ /* 0x000fea0003800000 */
.L_x_0:
[----:B------:R-:W0:Y:S02]  /*0130*/  SHFL.IDX PT, R3, R0, RZ, 0x1f ;  /* 0x00001fff00037589 */ /* 0x000e2400000e0000 */
[----:B0-----:R-:W-:-:S13]  /*0140*/  ISETP.NE.AND P0, PT, R3, RZ, PT ;  /* 0x000000ff0300720c */ /* 0x001fda0003f05270 */
[----:B------:R-:W-:Y:S05]  /*0150*/  @P0 BRA `(.L_x_2) ;  /* 0x00000000008c0947 */ /* 0x000fea0003800000 */
[----:B------:R-:W-:Y:S01]  /*0160*/  ELECT P0, URZ, PT ;  /* 0x00000000003f782f */ /* 0x000fe20003800000 */
[----:B------:R-:W-:-:S12]  /*0170*/  BSSY B0, `(.L_x_2) ;  /* 0x0000021000007945 */ /* 0x000fd80003800000 */
[----:B------:R-:W-:Y:S05]  /*0180*/  @!P0 BRA `(.L_x_3) ;  /* 0x00000000007c8947 */ /* 0x000fea0003800000 */
[----:B------:R-:W0:Y:S01]  /*0190*/  S2UR UR8, SR_CgaCtaId ;  /* 0x00000000000879c3 */ /* 0x000e220000008800 */
[----:B------:R-:W-:Y:S01]  /*01a0*/  UMOV UR4, 0x400 ;  /* 0x0000040000047882 */ /* 0x000fe20000000000 */
[----:B------:R-:W-:Y:S01]  /*01b0*/  UMOV UR5, 0x1 ;  /* 0x0000000100057882 */ /* 0x000fe20000000000 */
[----:B------:R-:W-:Y:S02]  /*01c0*/  UMOV UR6, 0x4 ;  /* 0x0000000400067882 */ /* 0x000fe40000000000 */
[----:B------:R-:W-:-:S04]  /*01d0*/  UIADD3 UR6, -UR6, 0x100000, URZ ;  /* 0x0010000006067890 */ /* 0x000fc8000fffe13f */
[----:B------:R-:W-:Y:S02]  /*01e0*/  USHF.L.U32 UR7, UR6, 0xb, URZ ;  /* 0x0000000b06077899 */ /* 0x000fe4000800063f */
[----:B------:R-:W-:Y:S02]  /*01f0*/  USHF.L.U32 UR6, UR6, 0x1, URZ ;  /* 0x0000000106067899 */ /* 0x000fe4000800063f */
[----:B0-----:R-:W-:Y:S02]  /*0200*/  ULEA UR8, UR8, UR4, 0x18 ;  /* 0x0000000408087291 */ /* 0x001fe4000f8ec03f */
[----:B------:R-:W-:-:S04]  /*0210*/  UIADD3 UR4, -UR5, 0x100000, URZ ;  /* 0x0010000005047890 */ /* 0x000fc8000fffe13f */
[----:B------:R-:W-:Y:S02]  /*0220*/  USHF.L.U32 UR5, UR4, 0xb, URZ ;  /* 0x0000000b04057899 */ /* 0x000fe4000800063f */
[----:B------:R-:W-:Y:S01]  /*0230*/  USHF.L.U32 UR4, UR4, 0x1, URZ ;  /* 0x0000000104047899 */ /* 0x000fe2000800063f */
[----:B------:R-:W0:Y:S11]  /*0240*/  FENCE.VIEW.ASYNC.S ;  /* 0x00000000000073c6 */ /* 0x000e360000000000 */
[----:B0-----:R0:W1:Y:S01]  /*0250*/  SYNCS.EXCH.64 URZ, [UR8], UR4 ;  /* 0x00000004083f75b2 */ /* 0x0010620008000100 */
[----:B------:R0:W2:Y:S01]  /*0260*/  SYNCS.EXCH.64 URZ, [UR8+0x48], UR6 ;  /* 0x00004806083f75b2 */ /* 0x0000a20008000100 */
[----:B------:R0:W3:Y:S01]  /*0270*/  SYNCS.EXCH.64 URZ, [UR8+0x8], UR4 ;  /* 0x00000804083f75b2 */ /* 0x0000e20008000100 */
[----:B------:R0:W4:Y:S01]  /*0280*/  SYNCS.EXCH.64 URZ, [UR8+0x50], UR6 ;  /* 0x00005006083f75b2 */ /* 0x0001220008000100 */
[----:B------:R0:W0:Y:S01]  /*0290*/  SYNCS.EXCH.64 URZ, [UR8+0x10], UR4 ;  /* 0x00001004083f75b2 */ /* 0x0000220008000100 */
        /* <DEDUP_REMOVED lines=13> */
[----:B------:R-:W-:Y:S01]  /*0370*/  NOP ;  /* 0x0000000000007918 */ /* 0x000fe20000000000 */
.L_x_3:
[----:B0-----:R-:W-:Y:S05]  /*0380*/  BSYNC B0 ;  /* 0x0000000000007941 */ /* 0x001fea0003800000 */
.L_x_2:
[----:B------:R-:W-:Y:S01]  /*0390*/  SHF.R.S32.HI R7, RZ, 0x1f, R18 ;  /* 0x0000001fff077819 */ /* 0x000fe20000011412 */
[----:B------:R-:W0:Y:S01]  /*03a0*/  SHFL.IDX PT, R0, R0, RZ, 0x1f ;  /* 0x00001fff00007589 */ /* 0x000e2200000e0000 */
[----:B------:R-:W5:Y:S01]  /*03b0*/  S2UR UR8, SR_CTAID.X ;  /* 0x00000000000879c3 */ /* 0x000f620000002500 */
[----:B------:R-:W-:Y:S02]  /*03c0*/  ELECT P0, URZ, PT ;  /* 0x00000000003f782f */ /* 0x000fe40003800000 */
[----:B------:R-:W-:Y:S01]  /*03d0*/  LEA.HI R7, R7, R18, RZ, 0x7 ;  /* 0x0000001207077211 */ /* 0x000fe200078f38ff */
[----:B------:R-:W1:Y:S01]  /*03e0*/  S2R R4, SR_CTAID.Y ;  /* 0x0000000000047919 */ /* 0x000e620000002600 */
[----:B------:R-:W-:Y:S01]  /*03f0*/  ULDC UR4, c[0x0][0x154] ;  /* 0x0000550000047ab9 */ /* 0x000fe20000000800 */
[----:B------:R-:W-:Y:S01]  /*0400*/  NOP ;  /* 0x0000000000007918 */ /* 0x000fe20000000000 */
[----:B------:R-:W-:Y:S01]  /*0410*/  LOP3.LUT R7, R7, 0xffffff80, RZ, 0xc0, !PT ;  /* 0xffffff8007077812 */ /* 0x000fe200078ec0ff */
[----:B------:R-:W-:Y:S01]  /*0420*/  NOP ;  /* 0x0000000000007918 */ /* 0x000fe20000000000 */
[----:B------:R-:W2:Y:S03]  /*0430*/  LDC R12, c[0x0][0x140] ;  /* 0x00005000ff0c7b82 */ /* 0x000ea60000000800 */
[----:B------:R-:W-:-:S05]  /*0440*/  IMAD.IADD R7, R18, 0x1, -R7 ;  /* 0x0000000112077824 */ /* 0x000fca00078e0a07 */
[----:B------:R-:W-:Y:S02]  /*0450*/  SHF.R.S32.HI R6, RZ, 0x1f, R7 ;  /* 0x0000001fff067819 */ /* 0x000fe40000011407 */
[----:B------:R-:W-:Y:S02]  /*0460*/  LOP3.LUT P2, RZ, R7, 0x7, RZ, 0xc0, !PT ;  /* 0x0000000707ff7812 */ /* 0x000fe4000784c0ff */
[----:B------:R-:W-:Y:S02]  /*0470*/  LEA.HI R6, R6, R7, RZ, 0x3 ;  /* 0x0000000706067211 */ /* 0x000fe400078f18ff */
[----:B0-----:R-:W-:Y:S02]  /*0480*/  ISETP.NE.OR P0, PT, R0, RZ, !P0 ;  /* 0x000000ff0000720c */ /* 0x001fe40004705670 */
[--C-:B------:R-:W-:Y:S02]  /*0490*/  SHF.R.S32.HI R0, RZ, 0x3, R6.reuse ;  /* 0x00000003ff007819 */ /* 0x100fe40000011406 */
[----:B------:R-:W-:-:S02]  /*04a0*/  SHF.R.S32.HI R9, RZ, 0x1f, R6 ;  /* 0x0000001fff097819 */ /* 0x000fc40000011406 */
[----:B------:R-:W-:Y:S02]  /*04b0*/  SHF.R.S32.HI R6, RZ, 0x1f, R3 ;  /* 0x0000001fff067819 */ /* 0x000fe40000011403 */
[----:B------:R-:W-:Y:S02]  /*04c0*/  LEA.HI R9, R9, R0, RZ, 0x2 ;  /* 0x0000000009097211 */ /* 0x000fe400078f10ff */
[----:B------:R-:W-:Y:S02]  /*04d0*/  LEA.HI R6, R6, R3, RZ, 0x2 ;  /* 0x0000000306067211 */ /* 0x000fe400078f10ff */
[----:B-1----:R-:W-:Y:S01]  /*04e0*/  I2FP.F32.U32 R8, R4 ;  /* 0x0000000400087245 */ /* 0x002fe20000201000 */
[----:B------:R-:W-:Y:S01]  /*04f0*/  VOTEU.ALL UP0, P0 ;  /* 0x00000000003f7886 */ /* 0x000fe20000000000 */
[----:B------:R-:W-:Y:S01]  /*0500*/  LOP3.LUT R6, R6, 0x3ffffffc, RZ, 0xc0, !PT ;  /* 0x3ffffffc06067812 */ /* 0x000fe200078ec0ff */
[----:B------:R-:W-:Y:S01]  /*0510*/  VOTEU.ALL UP1, P0 ;  /* 0x00000000003f7886 */ /* 0x000fe20000020000 */
[----:B------:R-:W-:Y:S01]  /*0520*/  LOP3.LUT R9, R9, 0xfffffffc, RZ, 0xc0, !PT ;  /* 0xfffffffc09097812 */ /* 0x000fe200078ec0ff */
[----:B------:R-:W-:Y:S01]  /*0530*/  FMUL R10, R8, UR4 ;  /* 0x00000004080a7c20 */ /* 0x000fe20008400000 */
[----:B------:R-:W0:Y:S01]  /*0540*/  @!UP0 S2UR UR7, SR_CgaCtaId ;  /* 0x00000000000789c3 */ /* 0x000e220000008800 */
[----:B------:R-:W-:Y:S01]  /*0550*/  IMAD.IADD R11, R3, 0x1, -R6 ;  /* 0x00000001030b7824 */ /* 0x000fe200078e0a06 */
[----:B-----5:R-:W-:Y:S01]  /*0560*/  I2FP.F32.U32 R6, UR8 ;  /* 0x0000000800067c45 */ /* 0x020fe20008201000 */
[----:B------:R-:W-:Y:S01]  /*0570*/  IMAD.IADD R0, R0, 0x1, -R9 ;  /* 0x0000000100007824 */ /* 0x000fe200078e0a09 */
[----:B------:R-:W-:Y:S01]  /*0580*/  ULDC UR4, c[0x0][0x150] ;  /* 0x0000540000047ab9 */ /* 0x000fe20000000800 */
[----:B------:R-:W1:Y:S01]  /*0590*/  F2I.U32.TRUNC.NTZ R10, R10 ;  /* 0x0000000a000a7305 */ /* 0x000e62000020f000 */
[----:B------:R-:W-:Y:S01]  /*05a0*/  SHF.R.S32.HI R3, RZ, 0x1f, R2 ;  /* 0x0000001fff037819 */ /* 0x000fe20000011402 */
[----:B------:R-:W-:Y:S01]  /*05b0*/  FMUL R6, R6, UR4 ;  /* 0x0000000406067c20 */ /* 0x000fe20008400000 */
[----:B------:R-:W5:Y:S01]  /*05c0*/  LDC R9, c[0x0][0x148] ;  /* 0x00005200ff097b82 */ /* 0x000f620000000800 */
[----:B------:R-:W-:Y:S01]  /*05d0*/  IMAD R11, R11, 0x4, R0 ;  /* 0x000000040b0b7824 */ /* 0x000fe200078e0200 */
[----:B------:R-:W-:Y:S01]  /*05e0*/  LEA.HI R3, R3, R2, RZ, 0x2 ;  /* 0x0000000203037211 */ /* 0x000fe200078f10ff */
[----:B------:R-:W-:Y:S01]  /*05f0*/  UMOV UR4, 0x20 ;  /* 0x0000002000047882 */ /* 0x000fe20000000000 */
[----:B------:R-:W-:Y:S01]  /*0600*/  @!UP0 UMOV UR6, 0x400 ;  /* 0x0000040000068882 */ /* 0x000fe20000000000 */
[----:B------:R-:W3:Y:S01]  /*0610*/  F2I.U32.TRUNC.NTZ R6, R6 ;  /* 0x0000000600067305 */ /* 0x000ee2000020f000 */
[----:B------:R-:W-:Y:S01]  /*0620*/  LOP3.LUT R3, R3, 0xfffffffc, RZ, 0xc0, !PT ;  /* 0xfffffffc03037812 */ /* 0x000fe200078ec0ff */
[----:B------:R-:W-:Y:S01]  /*0630*/  IMAD.SHL.U32 R22, R11, 0x4, RZ ;  /* 0x000000040b167824 */ /* 0x000fe200078e00ff */
[----:B------:R-:W4:Y:S01]  /*0640*/  LDC R8, c[0x0][0x144] ;  /* 0x00005100ff087b82 */ /* 0x000f220000000800 */
[----:B------:R-:W-:-:S04]  /*0650*/  @!UP0 UIADD3 UR4, -UR4, 0x100000, URZ ;  /* 0x0010000004048890 */ /* 0x000fc8000fffe13f */
[----:B------:R-:W-:Y:S02]  /*0660*/  @!UP0 USHF.L.U32 UR5, UR4, 0xb, URZ ;  /* 0x0000000b04058899 */ /* 0x000fe4000800063f */
[----:B------:R-:W-:Y:S01]  /*0670*/  @!UP0 USHF.L.U32 UR4, UR4, 0x1, URZ ;  /* 0x0000000104048899 */ /* 0x000fe2000800063f */
[----:B--2---:R-:W-:Y:S01]  /*0680*/  ISETP.EQ.U32.AND P3, PT, R12, 0x1, PT ;  /* 0x000000010c00780c */ /* 0x004fe20003f62070 */
[----:B------:R-:W-:Y:S01]  /*0690*/  IMAD.IADD R0, R2, 0x1, -R3 ;  /* 0x0000000102007824 */ /* 0x000fe200078e0a03 */
[----:B------:R-:W-:Y:S01]  /*06a0*/  LOP3.LUT R22, R11, 0xc, R22, 0x78, !PT ;  /* 0x0000000c0b167812 */ /* 0x000fe200078e7816 */
[----:B-1----:R-:W-:Y:S01]  /*06b0*/  IMAD.MOV R14, RZ, RZ, -R10 ;  /* 0x000000ffff0e7224 */ /* 0x002fe200078e0a0a */
[----:B0-----:R-:W-:Y:S02]  /*06c0*/  @!UP0 ULEA UR6, UR7, UR6, 0x18 ;  /* 0x0000000607068291 */ /* 0x001fe4000f8ec03f */
[----:B------:R-:W-:Y:S01]  /*06d0*/  ISETP.NE.AND P1, PT, R0, 0x3, PT ;  /* 0x000000030000780c */ /* 0x000fe20003f25270 */
[----:B------:R-:W-:Y:S01]  /*06e0*/  VOTEU.ALL UP0, P0 ;  /* 0x00000000003f7886 */ /* 0x000fe20000000000 */
[----:B------:R-:W-:Y:S01]  /*06f0*/  ISETP.LT.U32.AND P0, PT, R22, 0x2, !P2 ;  /* 0x000000021600780c */ /* 0x000fe20005701070 */
[----:B---3--:R-:W-:Y:S01]  /*0700*/  IMAD.MOV R3, RZ, RZ, -R6 ;  /* 0x000000ffff037224 */ /* 0x008fe200078e0a06 */
[----:B------:R-:W-:-:S02]  /*0710*/  ISETP.EQ.OR P1, PT, R0, RZ, !P1 ;  /* 0x000000ff0000720c */ /* 0x000fc40004f22670 */
[----:B------:R-:W-:Y:S01]  /*0720*/  ISETP.NE.AND P2, PT, R5, RZ, PT ;  /* 0x000000ff0500720c */ /* 0x000fe20003f45270 */
[----:B-----5:R-:W-:Y:S01]  /*0730*/  IMAD R7, R9, R14, R4 ;  /* 0x0000000e09077224 */ /* 0x020fe200078e0204 */
[----:B------:R-:W-:Y:S01]  /*0740*/  ISETP.EQ.AND P1, PT, R5, RZ, P1 ;  /* 0x000000ff0500720c */ /* 0x000fe20000f22270 */
[----:B------:R-:W0:Y:S02]  /*0750*/  FENCE.VIEW.ASYNC.S ;  /* 0x00000000000073c6 */ /* 0x000e240000000000 */
[----:B0-----:R0:W1:Y:S01]  /*0760*/  @!UP0 SYNCS.EXCH.64 URZ, [UR6+0xa0], UR4 ;  /* 0x0000a004063f85b2 */ /* 0x0010620008000100 */
[----:B------:R-:W-:Y:S02]  /*0770*/  ISETP.NE.AND P4, PT, R7, R22, PT ;  /* 0x000000160700720c */ /* 0x000fe40003f85270 */
[----:B------:R-:W-:Y:S01]  /*0780*/  SEL R19, RZ, 0x1, !P1 ;  /* 0x00000001ff137807 */ /* 0x000fe20004800000 */
[----:B----4-:R-:W-:Y:S02]  /*0790*/  IMAD R3, R8, R3, UR8 ;  /* 0x0000000808037e24 */ /* 0x010fe4000f8e0203 */
[----:B------:R-:W-:-:S03]  /*07a0*/  VIADD R8, R5, 0xffffffff ;  /* 0xffffffff05087836 */ /* 0x000fc60000000000 */
[----:B------:R-:W-:Y:S02]  /*07b0*/  ISETP.EQ.OR P4, PT, R3, RZ, !P4 ;  /* 0x000000ff0300720c */ /* 0x000fe40006782670 */
[----:B------:R-:W-:Y:S02]  /*07c0*/  ISETP.GE.U32.AND P5, PT, R8, 0x2, PT ;  /* 0x000000020800780c */ /* 0x000fe40003fa6070 */
[----:B------:R-:W-:Y:S02]  /*07d0*/  PLOP3.LUT P0, PT, P0, P4, PT, 0x80, 0x0 ;  /* 0x000000000000781c */ /* 0x000fe40000709070 */
[----:B------:R-:W-:Y:S01]  /*07e0*/  SEL R19, R19, 0x2, P5 ;  /* 0x0000000213137807 */ /* 0x000fe20002800000 */
[----:B------:R0:W2:Y:S01]  /*07f0*/  @!UP1 SYNCS.EXCH.64 URZ, [UR6+0xa8], UR4 ;  /* 0x0000a804063f95b2 */ /* 0x0000a20008000100 */
[----:B------:R-:W-:Y:S01]  /*0800*/  P2R R58, PR, RZ, 0x1 ;  /* 0x00000001ff3a7803 */ /* 0x000fe20000000000 */
[----:B------:R-:W-:Y:S01]  /*0810*/  NOP ;  /* 0x0000000000007918 */ /* 0x000fe20000000000 */
[----:B------:R-:W-:Y:S07]  /*0820*/  @!P3 BRA `(.L_x_4) ;  /* 0x000000000008b947 */ /* 0x000fee0003800000 */
[----:B-12---:R-:W-:Y:S01]  /*0830*/  UCGABAR_ARV ;  /* 0x00000000000079c7 */ /* 0x006fe20008000000 */
[----:B------:R-:W-:Y:S05]  /*0840*/  BRA `(.L_x_5) ;  /* 0x0000000000047947 */ /* 0x000fea0003800000 */
.L_x_4:
[----:B-12---:R-:W-:Y:S01]  /*0850*/  NOP ;  /* 0x0000000000007918 */ /* 0x006fe20000000000 */
.L_x_5:
[----:B------:R-:W1:Y:S01]  /*0860*/  LDC R2, c[0x0][0x65c] ;  /* 0x00019700ff027b82 */ /* 0x000e620000000800 */
[----:B------:R-:W-:Y:S02]  /*0870*/  IMAD.U32 R6, RZ, RZ, UR8 ;  /* 0x00000008ff067e24 */ /* 0x000fe4000f8e00ff */
[----:B------:R-:W-:Y:S01]  /*0880*/  IMAD.MOV.U32 R7, RZ, RZ, RZ ;  /* 0x000000ffff077224 */ /* 0x000fe200078e00ff */
[----:B-1----:R-:W-:-:S04]  /*0890*/  ISETP.NE.AND P1, PT, R2, 0x1, PT ;  /* 0x000000010200780c */ /* 0x002fc80003f25270 */
[----:B------:R-:W-:-:S09]  /*08a0*/  P2R R5, PR, RZ, 0x2 ;  /* 0x00000002ff057803 */ /* 0x000fd20000000000 */
[----:B------:R-:W1:Y:S01]  /*08b0*/  @P1 LDC R17, c[0x0][0x10] ;  /* 0x00000400ff111b82 */ /* 0x000e620000000800 */
[----:B------:R-:W-:Y:S02]  /*08c0*/  @P1 IMAD.MOV.U32 R5, RZ, RZ, RZ ;  /* 0x000000ffff051224 */ /* 0x000fe400078e00ff */
[----:B------:R-:W-:-:S05]  /*08d0*/  @P1 IMAD.MOV.U32 R13, RZ, RZ, RZ ;  /* 0x000000ffff0d1224 */ /* 0x000fca00078e00ff */
[----:B------:R-:W2:Y:S01]  /*08e0*/  @!P1 LDC R11, c[0x0][0xc] ;  /* 0x00000300ff0b9b82 */ /* 0x000ea20000000800 */
[----:B-1----:R-:W-:-:S04]  /*08f0*/  @P1 IMAD.WIDE.U32 R16, R17, UR8, R4 ;  /* 0x0000000811101c25 */ /* 0x002fc8000f8e0004 */
[----:B------:R-:W-:Y:S02]  /*0900*/  @P1 IMAD.IADD R17, R17, 0x1, R13 ;  /* 0x0000000111111824 */ /* 0x000fe400078e020d */
[----:B--2---:R-:W-:-:S04]  /*0910*/  @!P1 IMAD.WIDE.U32 R6, R4, R11, R6 ;  /* 0x0000000b04069225 */ /* 0x004fc800078e0006 */
[----:B------:R-:W-:Y:S02]  /*0920*/  @!P1 IMAD.MOV.U32 R16, RZ, RZ, R6 ;  /* 0x000000ffff109224 */ /* 0x000fe400078e0006 */
[----:B------:R-:W-:Y:S01]  /*0930*/  @!P1 IMAD.MOV.U32 R17, RZ, RZ, R7 ;  /* 0x000000ffff119224 */ /* 0x000fe200078e0007 */
[----:B------:R-:W-:Y:S06]  /*0940*/  @!P3 BRA `(.L_x_6) ;  /* 0x00000000000cb947 */ /* 0x000fec0003800000 */
[----:B------:R-:W-:Y:S01]  /*0950*/  UCGABAR_WAIT ;  /* 0x0000000000007dc7 */ /* 0x000fe20008000000 */
[----:B------:R-:W-:Y:S01]  /*0960*/  CCTL.IVALL ;  /* 0x00000000ff00798f */ /* 0x000fe20002000000 */
[----:B------:R-:W-:Y:S05]  /*0970*/  BRA `(.L_x_7) ;  /* 0x0000000000047947 */ /* 0x000fea0003800000 */
.L_x_6:
[----:B------:R-:W-:Y:S06]  /*0980*/  BAR.SYNC.DEFER_BLOCKING 0x0 ;  /* 0x0000000000007b1d */ /* 0x000fec0000010000 */
.L_x_7:
[----:B------:R-:W-:Y:S05]  /*0990*/  @!P2 BRA `(.L_x_8) ;  /* 0x000000380088a947 */ /* 0x000fea0003800000 */
[----:B------:R-:W-:-:S13]  /*09a0*/  ISETP.GT.U32.AND P0, PT, R8, 0x1, PT ;  /* 0x000000010800780c */ /* 0x000fda0003f04070 */
[----:B0-----:R-:W-:Y:S05]  /*09b0*/  @P0 EXIT ;  /* 0x000000000000094d */ /* 0x001fea0003800000 */
[----:B------:R-:W-:Y:S01]  /*09c0*/  ULDC.64 UR4, c[0x0][0x650] ;  /* 0x0001940000047ab9 */ /* 0x000fe20000000a00 */
[----:B------:R-:W-:Y:S01]  /*09d0*/  PRMT R0, RZ, 0x7610, R0 ;  /* 0x00007610ff007816 */ /* 0x000fe20000000000 */
[----:B------:R-:W-:Y:S01]  /*09e0*/  IMAD.MOV.U32 R59, RZ, RZ, -0x1 ;  /* 0xffffffffff3b7424 */ /* 0x000fe200078e00ff */
[----:B------:R-:W-:Y:S01]  /*09f0*/  ISETP.GE.U32.AND P0, PT, R16, UR4, PT ;  /* 0x0000000410007c0c */ /* 0x000fe2000bf06070 */
[----:B------:R-:W-:Y:S02]  /*0a00*/  IMAD.MOV.U32 R60, RZ, RZ, -0x1 ;  /* 0xffffffffff3c7424 */ /* 0x000fe400078e00ff */
[----:B------:R-:W-:Y:S01]  /*0a10*/  IMAD.MOV.U32 R61, RZ, RZ, -0x1 ;  /* 0xffffffffff3d7424 */ /* 0x000fe200078e00ff */
[----:B------:R-:W-:-:S13]  /*0a20*/  ISETP.GE.U32.AND.EX P0, PT, R17, UR5, PT, P0 ;  /* 0x0000000511007c0c */ /* 0x000fda000bf06100 */
[----:B------:R-:W-:Y:S05]  /*0a30*/  @P0 BRA `(.L_x_9) ;  /* 0x0000000400280947 */ /* 0x000fea0003800000 */
[----:B------:R-:W0:Y:S01]  /*0a40*/  LDC.64 R20, c[0x0][0x628] ;  /* 0x00018a00ff147b82 */ /* 0x000e220000000a00 */
[----:B------:R-:W-:Y:S02]  /*0a50*/  IMAD.MOV.U32 R6, RZ, RZ, R16 ;  /* 0x000000ffff067224 */ /* 0x000fe400078e0010 */
[----:B------:R-:W-:-:S05]  /*0a60*/  IMAD.MOV.U32 R7, RZ, RZ, R17 ;  /* 0x000000ffff077224 */ /* 0x000fca00078e0011 */
[----:B------:R-:W1:Y:S08]  /*0a70*/  LDC R0, c[0x0][0x630] ;  /* 0x00018c00ff007b82 */ /* 0x000e700000000800 */
[----:B------:R-:W2:Y:S01]  /*0a80*/  LDC.64 R24, c[0x0][0x620] ;  /* 0x00018800ff187b82 */ /* 0x000ea20000000a00 */
[----:B0-----:R-:W-:-:S04]  /*0a90*/  ISETP.NE.U32.AND P0, PT, R20, RZ, PT ;  /* 0x000000ff1400720c */ /* 0x001fc80003f05070 */
[----:B------:R-:W-:-:S13]  /*0aa0*/  ISETP.NE.AND.EX P0, PT, R21, RZ, PT, P0 ;  /* 0x000000ff1500720c */ /* 0x000fda0003f05300 */
[----:B-12---:R-:W-:Y:S05]  /*0ab0*/  @!P0 BRA `(.L_x_10) ;  /* 0x0000000000288947 */ /* 0x006fea0003800000 */
[----:B------:R-:W0:Y:S02]  /*0ac0*/  LDC R13, c[0x0][0x634] ;  /* 0x00018d00ff0d7b82 */ /* 0x000e240000000800 */
[----:B0-----:R-:W-:-:S05]  /*0ad0*/  IADD3 R13, P0, R16, R13, RZ ;  /* 0x0000000d100d7210 */ /* 0x001fca0007f1e0ff */
[----:B------:R-:W-:-:S04]  /*0ae0*/  IMAD.X R15, RZ, RZ, R17, P0 ;  /* 0x000000ffff0f7224 */ /* 0x000fc800000e0611 */
[----:B------:R-:W-:-:S04]  /*0af0*/  IMAD.WIDE.U32 R6, R15, R20, RZ ;  /* 0x000000140f067225 */ /* 0x000fc800078e00ff */
[----:B------:R-:W-:-:S04]  /*0b00*/  IMAD.WIDE.U32 R10, P0, R13, R21, R6 ;  /* 0x000000150d0a7225 */ /* 0x000fc80007800006 */
[----:B------:R-:W-:-:S04]  /*0b10*/  IMAD.WIDE.U32 R6, R13, R20, RZ ;  /* 0x000000140d067225 */ /* 0x000fc800078e00ff */
[----:B------:R-:W-:Y:S01]  /*0b20*/  IMAD.X R13, RZ, RZ, RZ, P0 ;  /* 0x000000ffff0d7224 */ /* 0x000fe200000e06ff */
[----:B------:R-:W-:Y:S01]  /*0b30*/  IADD3 RZ, P0, R7, R10, RZ ;  /* 0x0000000a07ff7210 */ /* 0x000fe20007f1e0ff */
[----:B------:R-:W-:-:S04]  /*0b40*/  IMAD.MOV.U32 R12, RZ, RZ, R11 ;  /* 0x000000ffff0c7224 */ /* 0x000fc800078e000b */
[----:B------:R-:W-:-:S08]  /*0b50*/  IMAD.WIDE.U32.X R6, R15, R21, R12, P0 ;  /* 0x000000150f067225 */ /* 0x000fd000000e040c */
.L_x_10:
[----:B------:R-:W0:Y:S01]  /*0b60*/  LDC.64 R20, c[0x0][0x640] ;  /* 0x00019000ff147b82 */ /* 0x000e220000000a00 */
[--C-:B------:R-:W-:Y:S01]  /*0b70*/  SHF.R.U64 R61, R6, R0, R7.reuse ;  /* 0x00000000063d7219 */ /* 0x100fe20000001207 */
[----:B------:R-:W-:Y:S01]  /*0b80*/  IMAD R28, R9, R14, R4 ;  /* 0x0000000e091c7224 */ /* 0x000fe200078e0204 */
[----:B------:R-:W-:Y:S02]  /*0b90*/  SHF.R.U32.HI R0, RZ, R0, R7 ;  /* 0x00000000ff007219 */ /* 0x000fe40000011607 */
[----:B------:R-:W-:-:S03]  /*0ba0*/  IADD3 R5, P0, RZ, -R61, RZ ;  /* 0x8000003dff057210 */ /* 0x000fc60007f1e0ff */
[----:B------:R-:W1:Y:S02]  /*0bb0*/  LDC R8, c[0x0][0x618] ;  /* 0x00018600ff087b82 */ /* 0x000e640000000800 */
[----:B------:R-:W-:-:S04]  /*0bc0*/  IMAD.X R7, RZ, RZ, ~R0, P0 ;  /* 0x000000ffff077224 */ /* 0x000fc800000e0e00 */
[-C--:B------:R-:W-:Y:S02]  /*0bd0*/  IMAD R0, R7, R24.reuse, RZ ;  /* 0x0000001807007224 */ /* 0x080fe400078e02ff */
[----:B------:R-:W2:Y:S01]  /*0be0*/  LDC R11, c[0x0][0x608] ;  /* 0x00018200ff0b7b82 */ /* 0x000ea20000000800 */
[----:B------:R-:W-:-:S04]  /*0bf0*/  IMAD.WIDE.U32 R6, R5, R24, R16 ;  /* 0x0000001805067225 */ /* 0x000fc800078e0010 */
[----:B------:R-:W-:Y:S02]  /*0c00*/  IMAD R5, R5, R25, R0 ;  /* 0x0000001905057224 */ /* 0x000fe400078e0200 */
[----:B------:R-:W-:Y:S01]  /*0c10*/  IMAD.MOV.U32 R25, RZ, RZ, 0x1 ;  /* 0x00000001ff197424 */ /* 0x000fe200078e00ff */
[----:B------:R-:W3:Y:S01]  /*0c20*/  LDC R12, c[0x0][0x658] ;  /* 0x00019600ff0c7b82 */ /* 0x000ee20000000800 */
[----:B0-----:R-:W-:Y:S01]  /*0c30*/  ISETP.NE.U32.AND P0, PT, R20, RZ, PT ;  /* 0x000000ff1400720c */ /* 0x001fe20003f05070 */
[----:B------:R-:W-:Y:S02]  /*0c40*/  IMAD.IADD R5, R7, 0x1, R5 ;  /* 0x0000000107057824 */ /* 0x000fe400078e0205 */
[----:B------:R-:W-:Y:S01]  /*0c50*/  IMAD.MOV.U32 R7, RZ, RZ, -0x1 ;  /* 0xffffffffff077424 */ /* 0x000fe200078e00ff */
[----:B------:R-:W-:-:S03]  /*0c60*/  ISETP.NE.AND.EX P0, PT, R21, RZ, PT, P0 ;  /* 0x000000ff1500720c */ /* 0x000fc60003f05300 */
[----:B------:R-:W0:Y:S01]  /*0c70*/  LDC R15, c[0x0][0x600] ;  /* 0x00018000ff0f7b82 */ /* 0x000e220000000800 */
[-CC-:B-1----:R-:W-:Y:S02]  /*0c80*/  SHF.R.U64 R13, R6, R8.reuse, R5.reuse ;  /* 0x00000008060d7219 */ /* 0x182fe40000001205 */
[----:B------:R-:W-:-:S05]  /*0c90*/  SHF.R.U32.HI R0, RZ, R8, R5 ;  /* 0x00000008ff007219 */ /* 0x000fca0000011605 */
[----:B------:R-:W1:Y:S01]  /*0ca0*/  LDC R23, c[0x0][0x648] ;  /* 0x00019200ff177b82 */ /* 0x000e620000000800 */
[-CC-:B--2---:R-:W-:Y:S02]  /*0cb0*/  SHF.R.U64 R27, R13, R11.reuse, R0.reuse ;  /* 0x0000000b0d1b7219 */ /* 0x184fe40000001200 */
[----:B------:R-:W-:-:S05]  /*0cc0*/  SHF.R.U32.HI R5, RZ, R11, R0 ;  /* 0x0000000bff057219 */ /* 0x000fca0000011600 */
[----:B------:R-:W2:Y:S01]  /*0cd0*/  LDC R24, c[0x0][0x638] ;  /* 0x00018e00ff187b82 */ /* 0x000ea20000000800 */
[-CC-:B---3--:R-:W-:Y:S02]  /*0ce0*/  SHF.R.U64 R14, R27, R12.reuse, R5.reuse ;  /* 0x0000000c1b0e7219 */ /* 0x188fe40000001205 */
[-C--:B------:R-:W-:Y:S02]  /*0cf0*/  SHF.L.U32 R0, R7, R12.reuse, RZ ;  /* 0x0000000c07007219 */ /* 0x080fe400000006ff */
[----:B------:R-:W-:Y:S01]  /*0d00*/  SHF.R.U32.HI R5, RZ, R12, R5 ;  /* 0x0000000cff057219 */ /* 0x000fe20000011605 */
[----:B------:R-:W-:Y:S01]  /*0d10*/  IMAD.MOV.U32 R4, RZ, RZ, R14 ;  /* 0x000000ffff047224 */ /* 0x000fe200078e000e */
[----:B------:R-:W-:Y:S01]  /*0d20*/  LOP3.LUT R10, RZ, R0, RZ, 0x33, !PT ;  /* 0x00000000ff0a7212 */ /* 0x000fe200078e33ff */
[----:B------:R-:W3:Y:S01]  /*0d30*/  LDC R26, c[0x0][0x610] ;  /* 0x00018400ff1a7b82 */ /* 0x000ee20000000800 */
[----:B------:R-:W-:Y:S05]  /*0d40*/  @!P0 BRA `(.L_x_11) ;  /* 0x0000000000288947 */ /* 0x000fea0003800000 */
[----:B------:R-:W4:Y:S02]  /*0d50*/  LDC R9, c[0x0][0x64c] ;  /* 0x00019300ff097b82 */ /* 0x000f240000000800 */
[----:B----4-:R-:W-:-:S05]  /*0d60*/  IADD3 R9, P0, R14, R9, RZ ;  /* 0x000000090e097210 */ /* 0x010fca0007f1e0ff */
        /* <DEDUP_REMOVED lines=8> */
.L_x_11:
[----:B-1----:R-:W-:Y:S01]  /*0df0*/  SHF.R.U64 R4, R4, R23, R5 ;  /* 0x0000001704047219 */ /* 0x002fe20000001205 */
[----:B0-----:R-:W-:Y:S01]  /*0e00*/  VIADD R6, R15, 0xffffffff ;  /* 0xffffffff0f067836 */ /* 0x001fe20000000000 */
[----:B------:R-:W-:Y:S02]  /*0e10*/  SHF.L.U32 R0, R25, R12, RZ ;  /* 0x0000000c19007219 */ /* 0x000fe400000006ff */
[----:B------:R-:W-:Y:S01]  /*0e20*/  LOP3.LUT R5, R27, R10, RZ, 0xc0, !PT ;  /* 0x0000000a1b057212 */ /* 0x000fe200078ec0ff */
[----:B------:R-:W-:Y:S01]  /*0e30*/  IMAD.MOV R7, RZ, RZ, -R4 ;  /* 0x000000ffff077224 */ /* 0x000fe200078e0a04 */
[----:B------:R-:W-:Y:S02]  /*0e40*/  SEL R3, R3, R28, !P1 ;  /* 0x0000001c03037207 */ /* 0x000fe40004800000 */
[----:B------:R-:W-:Y:S01]  /*0e50*/  LOP3.LUT R6, R13, R6, RZ, 0xc0, !PT ;  /* 0x000000060d067212 */ /* 0x000fe200078ec0ff */
[----:B------:R-:W-:Y:S02]  /*0e60*/  IMAD R4, R0, R4, R5 ;  /* 0x0000000400047224 */ /* 0x000fe400078e0205 */
[----:B--2---:R-:W-:-:S02]  /*0e70*/  IMAD R0, R7, R24, R14 ;  /* 0x0000001807007224 */ /* 0x004fc400078e020e */
[----:B---3--:R-:W-:Y:S02]  /*0e80*/  IMAD R3, R4, R26, R3 ;  /* 0x0000001a04037224 */ /* 0x008fe400078e0203 */
[----:B------:R-:W-:Y:S02]  /*0e90*/  IMAD.MOV.U32 R5, RZ, RZ, 0x1 ;  /* 0x00000001ff057424 */ /* 0x000fe400078e00ff */
[----:B------:R-:W-:-:S03]  /*0ea0*/  IMAD R4, R0, R15, R6 ;  /* 0x0000000f00047224 */ /* 0x000fc600078e0206 */
[----:B------:R-:W-:Y:S02]  /*0eb0*/  PRMT R0, R5, 0x7610, R0 ;  /* 0x0000761005007816 */ /* 0x000fe40000000000 */
[----:B------:R-:W-:Y:S02]  /*0ec0*/  SEL R60, R4, R3, !P1 ;  /* 0x00000003043c7207 */ /* 0x000fe40004800000 */
[----:B------:R-:W-:-:S07]  /*0ed0*/  SEL R59, R3, R4, !P1 ;  /* 0x00000004033b7207 */ /* 0x000fce0004800000 */
.L_x_9:
[----:B------:R-:W-:-:S08]  /*0ee0*/  NOP ;  /* 0x0000000000007918 */ /* 0x000fd00000000000 */
[----:B------:R-:W0:Y:S02]  /*0ef0*/  USETMAXREG.TRY_ALLOC.CTAPOOL UP0, 0xe8 ;  /* 0x000000e8000079c8 */ /* 0x000e240008000600 */
[----:B0-----:R-:W-:-:S13]  /*0f00*/  PLOP3.LUT P0, PT, PT, PT, UP0, 0x80, 0x0 ;  /* 0x000000000000781c */ /* 0x001fda0003f0f008 */
[----:B------:R-:W-:Y:S05]  /*0f10*/  @!P0 BRA `(.L_x_9) ;  /* 0xfffffffc00f08947 */ /* 0x000fea000383ffff */
[----:B------:R-:W-:Y:S01]  /*0f20*/  ULDC.64 UR4, c[0x0][0x598] ;  /* 0x0001660000047ab9 */ /* 0x000fe20000000a00 */
[----:B------:R-:W-:Y:S01]  /*0f30*/  ULDC.64 UR36, c[0x0][0x208] ;  /* 0x0000820000247ab9 */ /* 0x000fe20000000a00 */
[----:B------:R-:W-:-:S04]  /*0f40*/  ISETP.NE.U32.AND P0, PT, RZ, UR4, PT ;  /* 0x00000004ff007c0c */ /* 0x000fc8000bf05070 */
[----:B------:R-:W-:-:S13]  /*0f50*/  ISETP.NE.AND.EX P0, PT, RZ, UR5, PT, P0 ;  /* 0x00000005ff007c0c */ /* 0x000fda000bf05300 */
[----:B------:R-:W-:Y:S05]  /*0f60*/  @!P0 BRA `(.L_x_12) ;  /* 0x00000000001c8947 */ /* 0x000fea0003800000 */
[----:B------:R-:W0:Y:S02]  /*0f70*/  LDC.64 R4, c[0x0][0x598] ;  /* 0x00016600ff047b82 */ /* 0x000e240000000a00 */
[----:B0-----:R-:W2:Y:S02]  /*0f80*/  LDG.E.64 R4, desc[UR36][R4.64] ;  /* 0x0000002404047981 */ /* 0x001ea4000c1e1b00 */
[----:B--2---:R-:W-:-:S04]  /*0f90*/  ISETP.NE.U32.AND P0, PT, R4, RZ, PT ;  /* 0x000000ff0400720c */ /* 0x004fc80003f05070 */
[----:B------:R-:W-:-:S13]  /*0fa0*/  ISETP.NE.AND.EX P0, PT, R5, RZ, PT, P0 ;  /* 0x000000ff0500720c */ /* 0x000fda0003f05300 */
[----:B------:R-:W-:Y:S05]  /*0fb0*/  @!P0 BRA `(.L_x_12) ;  /* 0x0000000000088947 */ /* 0x000fea0003800000 */
[----:B------:R0:W5:Y:S01]  /*0fc0*/  LD.E R23, desc[UR36][R4.64] ;  /* 0x0000002404177980 */ /* 0x000162000c101900 */
[----:B------:R-:W-:Y:S05]  /*0fd0*/  BRA `(.L_x_13) ;  /* 0x0000000000247947 */ /* 0x000fea0003800000 */
.L_x_12:
[----:B------:R-:W-:Y:S02]  /*0fe0*/  ULDC.64 UR4, c[0x0][0x588] ;  /* 0x0001620000047ab9 */ /* 0x000fe40000000a00 */
[----:B------:R-:W-:-:S04]  /*0ff0*/  ISETP.NE.U32.AND P0, PT, RZ, UR4, PT ;  /* 0x00000004ff007c0c */ /* 0x000fc8000bf05070 */
[----:B------:R-:W-:-:S13]  /*1000*/  ISETP.NE.AND.EX P0, PT, RZ, UR5, PT, P0 ;  /* 0x00000005ff007c0c */ /* 0x000fda000bf05300 */
[----:B------:R-:W-:Y:S05]  /*1010*/  @!P0 BRA `(.L_x_14) ;  /* 0x00000000000c8947 */ /* 0x000fea0003800000 */
[----:B------:R-:W0:Y:S02]  /*1020*/  LDC.64 R4, c[0x0][0x588] ;  /* 0x00016200ff047b82 */ /* 0x000e240000000a00 */
[----:B0-----:R1:W5:Y:S01]  /*1030*/  LDG.E R23, desc[UR36][R4.64] ;  /* 0x0000002404177981 */ /* 0x001362000c1e1900 */
[----:B------:R-:W-:Y:S05]  /*1040*/  BRA `(.L_x_13) ;  /* 0x0000000000087947 */ /* 0x000fea0003800000 */
.L_x_14:
[----:B------:R-:W-:Y:S02]  /*1050*/  ULDC UR4, c[0x0][0x580] ;  /* 0x0001600000047ab9 */ /* 0x000fe40000000800 */
[----:B------:R-:W-:-:S07]  /*1060*/  IMAD.U32 R23, RZ, RZ, UR4 ;  /* 0x00000004ff177e24 */ /* 0x000fce000f8e00ff */
.L_x_13:
[----:B------:R-:W-:Y:S02]  /*1070*/  ULDC.64 UR4, c[0x0][0x5a0] ;  /* 0x0001680000047ab9 */ /* 0x000fe40000000a00 */
[----:B------:R-:W-:-:S04]  /*1080*/  ISETP.NE.U32.AND P0, PT, RZ, UR4, PT ;  /* 0x00000004ff007c0c */ /* 0x000fc8000bf05070 */
[----:B------:R-:W-:-:S13]  /*1090*/  ISETP.NE.AND.EX P0, PT, RZ, UR5, PT, P0 ;  /* 0x00000005ff007c0c */ /* 0x000fda000bf05300 */
[----:B------:R-:W-:Y:S05]  /*10a0*/  @!P0 BRA `(.L_x_15) ;  /* 0x00000000001c8947 */ /* 0x000fea0003800000 */
[----:B01----:R-:W0:Y:S02]  /*10b0*/  LDC.64 R4, c[0x0][0x5a0] ;  /* 0x00016800ff047b82 */ /* 0x003e240000000a00 */
[----:B0-----:R-:W2:Y:S02]  /*10c0*/  LDG.E.64 R4, desc[UR36][R4.64] ;  /* 0x0000002404047981 */ /* 0x001ea4000c1e1b00 */
[----:B--2---:R-:W-:-:S04]  /*10d0*/  ISETP.NE.U32.AND P0, PT, R4, RZ, PT ;  /* 0x000000ff0400720c */ /* 0x004fc80003f05070 */
[----:B------:R-:W-:-:S13]  /*10e0*/  ISETP.NE.AND.EX P0, PT, R5, RZ, PT, P0 ;  /* 0x000000ff0500720c */ /* 0x000fda0003f05300 */
[----:B------:R-:W-:Y:S05]  /*10f0*/  @!P0 BRA `(.L_x_15) ;  /* 0x0000000000088947 */ /* 0x000fea0003800000 */
[----:B------:R0:W5:Y:S01]  /*1100*/  LD.E R56, desc[UR36][R4.64] ;  /* 0x0000002404387980 */ /* 0x000162000c101900 */
[----:B------:R-:W-:Y:S05]  /*1110*/  BRA `(.L_x_16) ;  /* 0x0000000000247947 */ /* 0x000fea0003800000 */
.L_x_15:
[----:B------:R-:W-:Y:S02]  /*1120*/  ULDC.64 UR4, c[0x0][0x590] ;  /* 0x0001640000047ab9 */ /* 0x000fe40000000a00 */
[----:B------:R-:W-:-:S04]  /*1130*/  ISETP.NE.U32.AND P0, PT, RZ, UR4, PT ;  /* 0x00000004ff007c0c */ /* 0x000fc8000bf05070 */
[----:B------:R-:W-:-:S13]  /*1140*/  ISETP.NE.AND.EX P0, PT, RZ, UR5, PT, P0 ;  /* 0x00000005ff007c0c */ /* 0x000fda000bf05300 */
[----:B------:R-:W-:Y:S05]  /*1150*/  @!P0 BRA `(.L_x_17) ;  /* 0x00000000000c8947 */ /* 0x000fea0003800000 */
[----:B------:R-:W2:Y:S02]  /*1160*/  LDC.64 R56, c[0x0][0x590] ;  /* 0x00016400ff387b82 */ /* 0x000ea40000000a00 */
[----:B--2---:R2:W5:Y:S01]  /*1170*/  LDG.E R56, desc[UR36][R56.64] ;  /* 0x0000002438387981 */ /* 0x004562000c1e1900 */
[----:B------:R-:W-:Y:S05]  /*1180*/  BRA `(.L_x_16) ;  /* 0x0000000000087947 */ /* 0x000fea0003800000 */
.L_x_17:
[----:B------:R-:W-:Y:S02]  /*1190*/  ULDC UR4, c[0x0][0x584] ;  /* 0x0001610000047ab9 */ /* 0x000fe40000000800 */
[----:B------:R-:W-:-:S07]  /*11a0*/  IMAD.U32 R56, RZ, RZ, UR4 ;  /* 0x00000004ff387e24 */ /* 0x000fce000f8e00ff */
.L_x_16:
[----:B------:R-:W-:-:S13]  /*11b0*/  LOP3.LUT P0, RZ, R0, 0xff, RZ, 0xc0, !PT ;  /* 0x000000ff00ff7812 */ /* 0x000fda000780c0ff */
[----:B------:R-:W-:Y:S05]  /*11c0*/  @!P0 EXIT ;  /* 0x000000000000894d */ /* 0x000fea0003800000 */
[----:B------:R-:W-:Y:S01]  /*11d0*/  ULDC UR4, c[0x0][0x28c] ;  /* 0x0000a30000047ab9 */ /* 0x000fe20000000800 */
[----:B------:R-:W-:Y:S01]  /*11e0*/  UMOV UR38, URZ ;  /* 0x0000003f00267c82 */ /* 0x000fe20008000000 */
[----:B------:R-:W-:Y:S01]  /*11f0*/  UIADD3 UR4, UR4, 0x7f, URZ ;  /* 0x0000007f04047890 */ /* 0x000fe2000fffe03f */
[----:B------:R-:W-:-:S03]  /*1200*/  UMOV UR39, URZ ;  /* 0x0000003f00277c82 */ /* 0x000fc60008000000 */
[----:B------:R-:W-:-:S04]  /*1210*/  USHF.R.S32.HI UR5, URZ, 0x1f, UR4 ;  /* 0x0000001f3f057899 */ /* 0x000fc80008011404 */
[----:B------:R-:W-:-:S04]  /*1220*/  ULEA.HI UR5, UR5, UR4, URZ, 0x7 ;  /* 0x0000000405057291 */ /* 0x000fc8000f8f383f */
[----:B------:R-:W-:-:S12]  /*1230*/  USHF.R.S32.HI UR40, URZ, 0x7, UR5 ;  /* 0x000000073f287899 */ /* 0x000fd80008011405 */
.L_x_105:
[----:B------:R-:W-:Y:S01]  /*1240*/  LOP3.LUT R0, R18, 0x80, RZ, 0xc0, !PT ;  /* 0x0000008012007812 */ /* 0x000fe200078ec0ff */
[----:B---3--:R-:W3:Y:S01]  /*1250*/  S2UR UR7, SR_CgaCtaId ;  /* 0x00000000000779c3 */ /* 0x008ee20000008800 */
[----:B------:R-:W-:Y:S02]  /*1260*/  UMOV UR6, 0x400 ;  /* 0x0000040000067882 */ /* 0x000fe40000000000 */
[----:B------:R-:W-:-:S06]  /*1270*/  SHF.R.U32.HI R0, RZ, 0x7, R0 ;  /* 0x00000007ff007819 */ /* 0x000fcc0000011600 */
[----:B----4-:R-:W4:Y:S01]  /*1280*/  SHFL.IDX PT, R0, R0, RZ, 0x1f ;  /* 0x00001fff00007589 */ /* 0x010f2200000e0000 */
[----:B---3--:R-:W-:Y:S01]  /*1290*/  ULEA UR6, UR7, UR6, 0x18 ;  /* 0x0000000607067291 */ /* 0x008fe2000f8ec03f */
[----:B----4-:R-:W-:-:S13]  /*12a0*/  R2UR UR4, R0 ;  /* 0x00000000000472ca */ /* 0x010fda00000e0000 */
[----:B------:R-:W-:-:S04]  /*12b0*/  ULEA.HI UR5, UR4, UR4, URZ, 0x1 ;  /* 0x0000000404057291 */ /* 0x000fc8000f8f083f */
[----:B------:R-:W-:-:S04]  /*12c0*/  ULOP3.LUT UR5, UR5, 0x7fffe, URZ, 0xc0, !UPT ;  /* 0x0007fffe05057892 */ /* 0x000fc8000f8ec03f */
[----:B------:R-:W-:-:S03]  /*12d0*/  UIADD3 UR5, UR4, -UR5, URZ ;  /* 0x8000000504057290 */ /* 0x000fc6000fffe03f */
[----:B------:R-:W-:Y:S01]  /*12e0*/  ULDC UR4, c[0x0][0x28c] ;  /* 0x0000a30000047ab9 */ /* 0x000fe20000000800 */
[----:B------:R-:W-:Y:S01]  /*12f0*/  ULEA UR5, UR5, UR6, 0xd ;  /* 0x0000000605057291 */ /* 0x000fe2000f8e683f */
[----:B------:R-:W-:-:S03]  /*1300*/  ISETP.LT.AND P0, PT, RZ, UR4, PT ;  /* 0x00000004ff007c0c */ /* 0x000fc6000bf01270 */
[----:B------:R-:W-:-:S04]  /*1310*/  UIADD3 UR5, UR5, 0x180, URZ ;  /* 0x0000018005057890 */ /* 0x000fc8000fffe03f */
[----:B------:R-:W-:-:S04]  /*1320*/  USHF.R.U32.HI UR5, URZ, 0x4, UR5 ;  /* 0x000000043f057899 */ /* 0x000fc80008011605 */
[----:B------:R-:W-:Y:S02]  /*1330*/  ULOP3.LUT UR41, UR5, 0x3fff, URZ, 0xc0, !UPT ;  /* 0x00003fff05297892 */ /* 0x000fe4000f8ec03f */
[----:B0-----:R-:W-:Y:S10]  /*1340*/  @P0 BRA `(.L_x_18) ;  /* 0x0000000000400947 */ /* 0x001ff40003800000 */
[----:B------:R-:W-:Y:S01]  /*1350*/  MOV R0, 0x0 ;  /* 0x0000000000007802 */ /* 0x000fe20000000f00 */
[----:B------:R-:W-:Y:S01]  /*1360*/  ULDC.64 UR4, c[0x4][0x68] ;  /* 0x01001a0000047ab9 */ /* 0x000fe20000000a00 */
[----:B------:R-:W-:Y:S01]  /*1370*/  ULDC.64 UR6, c[0x4][0x8] ;  /* 0x0100020000067ab9 */ /* 0x000fe20000000a00 */
[----:B01----:R-:W-:Y:S01]  /*1380*/  IMAD.U32 R4, RZ, RZ, UR4 ;  /* 0x00000004ff047e24 */ /* 0x003fe2000f8e00ff */
[----:B------:R0:W1:Y:S01]  /*1390*/  LDC.64 R14, c[0x4][R0] ;  /* 0x01000000000e7b82 */ /* 0x0000620000000a00 */
[----:B------:R-:W-:Y:S01]  /*13a0*/  IMAD.U32 R5, RZ, RZ, UR5 ;  /* 0x00000005ff057e24 */ /* 0x000fe2000f8e00ff */
[----:B------:R-:W-:Y:S01]  /*13b0*/  ULDC.64 UR4, c[0x4][0x70] ;  /* 0x01001c0000047ab9 */ /* 0x000fe20000000a00 */
[----:B------:R-:W-:Y:S02]  /*13c0*/  IMAD.U32 R10, RZ, RZ, UR6 ;  /* 0x00000006ff0a7e24 */ /* 0x000fe4000f8e00ff */
[----:B------:R-:W-:Y:S02]  /*13d0*/  IMAD.U32 R6, RZ, RZ, UR4 ;  /* 0x00000004ff067e24 */ /* 0x000fe4000f8e00ff */
[----:B------:R-:W-:-:S02]  /*13e0*/  IMAD.U32 R7, RZ, RZ, UR5 ;  /* 0x00000005ff077e24 */ /* 0x000fc4000f8e00ff */
[----:B------:R-:W-:Y:S02]  /*13f0*/  IMAD.U32 R11, RZ, RZ, UR7 ;  /* 0x00000007ff0b7e24 */ /* 0x000fe4000f8e00ff */
[----:B------:R-:W-:Y:S02]  /*1400*/  IMAD.MOV.U32 R8, RZ, RZ, 0x1e1 ;  /* 0x000001e1ff087424 */ /* 0x000fe400078e00ff */
[----:B------:R-:W-:Y:S02]  /*1410*/  IMAD.MOV.U32 R12, RZ, RZ, 0x1 ;  /* 0x00000001ff0c7424 */ /* 0x000fe400078e00ff */
[----:B0-----:R-:W-:-:S07]  /*1420*/  IMAD.MOV.U32 R13, RZ, RZ, RZ ;  /* 0x000000ffff0d7224 */ /* 0x001fce00078e00ff */
[----:B------:R-:W-:-:S07]  /*1430*/  LEPC R20, `(.L_x_18) ;  /* 0x000000001014794e */ /* 0x000fce0000000000 */
[----:B-12--5:R-:W-:Y:S05]  /*1440*/  CALL.ABS.NOINC R14 ;  /* 0x000000000e007343 */ /* 0x026fea0003c00000 */
.L_x_18:
[----:B------:R-:W-:-:S04]  /*1450*/  LOP3.LUT R0, R19, 0x1, RZ, 0xfc, !PT ;  /* 0x0000000113007812 */ /* 0x000fc800078efcff */
[----:B------:R-:W-:-:S13]  /*1460*/  ISETP.NE.AND P0, PT, R0, 0x3, PT ;  /* 0x000000030000780c */ /* 0x000fda0003f05270 */
[----:B------:R-:W-:Y:S05]  /*1470*/  @!P0 BRA `(.L_x_19) ;  /* 0x0000000000048947 */ /* 0x000fea0003800000 */
[----:B------:R-:W-:Y:S01]  /*1480*/  BPT.TRAP 0x1 ;  /* 0x000000040000795c */ /* 0x000fe20000300000 */
.L_x_19:
[----:B------:R-:W3:Y:S01]  /*1490*/  S2UR UR5, SR_CgaCtaId ;  /* 0x00000000000579c3 */ /* 0x000ee20000008800 */
[----:B------:R-:W-:Y:S01]  /*14a0*/  UMOV UR4, 0x400 ;  /* 0x0000040000047882 */ /* 0x000fe20000000000 */
[----:B------:R-:W-:Y:S02]  /*14b0*/  IMAD.U32 R0, RZ, RZ, UR38 ;  /* 0x00000026ff007e24 */ /* 0x000fe4000f8e00ff */
[----:B------:R-:W-:-:S03]  /*14c0*/  IMAD.U32 R3, RZ, RZ, UR39 ;  /* 0x00000027ff037e24 */ /* 0x000fc6000f8e00ff */
[----:B------:R-:W-:Y:S01]  /*14d0*/  SHF.L.U32 R0, R0, 0x1f, RZ ;  /* 0x0000001f00007819 */ /* 0x000fe200000006ff */
[----:B---3--:R-:W-:-:S06]  /*14e0*/  ULEA UR4, UR5, UR4, 0x18 ;  /* 0x0000000405047291 */ /* 0x008fcc000f8ec03f */
[----:B------:R-:W-:-:S04]  /*14f0*/  IMAD.U32 R6, RZ, RZ, UR4 ;  /* 0x00000004ff067e24 */ /* 0x000fc8000f8e00ff */
[----:B------:R-:W-:-:S04]  /*1500*/  IMAD R3, R3, 0x8, R6 ;  /* 0x0000000803037824 */ /* 0x000fc800078e0206 */
[----:B------:R3:W4:Y:S01]  /*1510*/  SYNCS.PHASECHK.TRANS64.TRYWAIT P1, [R3+URZ], R0 ;  /* 0x00000000030075a7 */ /* 0x000722000802017f */
[----:B------:R-:W-:Y:S05]  /*1520*/  @!P0 BRA `(.L_x_20) ;  /* 0x0000000000048947 */ /* 0x000fea0003800000 */
[----:B------:R-:W-:Y:S01]  /*1530*/  BPT.TRAP 0x1 ;  /* 0x000000040000795c */ /* 0x000fe20000300000 */
.L_x_20:
[----:B----4-:R-:W-:Y:S05]  /*1540*/  @P1 BRA `(.L_x_21) ;  /* 0x0000000000081947 */ /* 0x010fea0003800000 */
[----:B------:R-:W4:Y:S02]  /*1550*/  SYNCS.PHASECHK.TRANS64.TRYWAIT P1, [R3+URZ], R0 ;  /* 0x00000000030075a7 */ /* 0x000f24000802017f */
[----:B----4-:R-:W-:Y:S05]  /*1560*/  @!P1 BRA `(.L_x_22) ;  /* 0x0000004400b49947 */ /* 0x010fea0003800000 */
.L_x_21:
[----:B------:R-:W-:-:S04]  /*1570*/  UISETP.LT.AND UP0, UPT, UR40, 0x1, UPT ;  /* 0x000000012800788c */ /* 0x000fc8000bf01270 */
[----:B------:R-:W-:-:S06]  /*1580*/  USEL UR4, UR40, 0x1, UP0 ;  /* 0x0000000128047887 */ /* 0x000fcc0008000000 */
[----:B---34-:R-:W-:Y:S01]  /*1590*/  IMAD.U32 R0, RZ, RZ, UR4 ;  /* 0x00000004ff007e24 */ /* 0x018fe2000f8e00ff */
[----:B------:R-:W-:Y:S05]  /*15a0*/  WARPSYNC.ALL ;  /* 0x0000000000007948 */ /* 0x000fea0003800000 */
[----:B------:R-:W-:-:S04]  /*15b0*/  IADD3 R0, -R0, UR40, RZ ;  /* 0x0000002800007c10 */ /* 0x000fc8000fffe1ff */
[----:B------:R-:W-:Y:S02]  /*15c0*/  ISETP.GE.AND P1, PT, R0, 0x1, PT ;  /* 0x000000010000780c */ /* 0x000fe40003f26270 */
[----:B------:R-:W-:Y:S01]  /*15d0*/  R2UR UR4, R6 ;  /* 0x00000000060472ca */ /* 0x000fe200000e0000 */
[----:B------:R-:W-:Y:S01]  /*15e0*/  WARPGROUP.ARRIVE ;  /* 0x00000000000079c5 */ /* 0x000fe20000000000 */
[----:B------:R-:W-:Y:S01]  /*15f0*/  UMOV UR9, 0x40000040 ;  /* 0x4000004000097882 */ /* 0x000fe20000000000 */
[----:B------:R-:W-:-:S10]  /*1600*/  UMOV UR11, 0x40000040 ;  /* 0x40000040000b7882 */ /* 0x000fd40000000000 */
[----:B------:R-:W-:-:S04]  /*1610*/  UIADD3 UR4, UR4, 0x24180, URZ ;  /* 0x0002418004047890 */ /* 0x000fc8000fffe03f */
[----:B------:R-:W-:-:S04]  /*1620*/  USHF.R.U32.HI UR4, URZ, 0x4, UR4 ;  /* 0x000000043f047899 */ /* 0x000fc80008011604 */
[----:B------:R-:W-:Y:S02]  /*1630*/  ULOP3.LUT UR5, UR4, 0x3fff, URZ, 0xc0, !UPT ;  /* 0x00003fff04057892 */ /* 0x000fe4000f8ec03f */
[----:B------:R-:W-:Y:S02]  /*1640*/  ULOP3.LUT UR4, UR41, 0x10000, URZ, 0xfc, !UPT ;  /* 0x0001000029047892 */ /* 0x000fe4000f8efc3f */
[----:B------:R-:W-:Y:S02]  /*1650*/  ULOP3.LUT UR5, UR5, 0x10000, URZ, 0xfc, !UPT ;  /* 0x0001000005057892 */ /* 0x000fe4000f8efc3f */
[----:B------:R-:W-:Y:S02]  /*1660*/  ULEA UR6, UR39, UR4, 0xa ;  /* 0x0000000427067291 */ /* 0x000fe4000f8e503f */
[----:B------:R-:W-:-:S05]  /*1670*/  ULEA UR7, UR39, UR5, 0x9 ;  /* 0x0000000527077291 */ /* 0x000fca000f8e483f */
[----:B------:R-:W-:Y:S02]  /*1680*/  UMOV UR8, UR6 ;  /* 0x0000000600087c82 */ /* 0x000fe40008000000 */
[----:B------:R-:W-:Y:S02]  /*1690*/  UMOV UR10, UR7 ;  /* 0x00000007000a7c82 */ /* 0x000fe40008000000 */
[----:B------:R-:W-:Y:S01]  /*16a0*/  IGMMA.64x64x32.S8.S8 R24, gdesc[UR8], RZ, !UPT, gsb0 ;  /* 0x01e00000081879f1 */ /* 0x000fe2000c0410ff */
[----:B------:R-:W-:Y:S02]  /*16b0*/  UIADD3 UR8, UR6, 0x2, URZ ;  /* 0x0000000206087890 */ /* 0x000fe4000fffe03f */
[----:B------:R-:W-:Y:S01]  /*16c0*/  UIADD3 UR10, UR7, 0x2, URZ ;  /* 0x00000002070a7890 */ /* 0x000fe2000fffe03f */
[----:B------:R-:W-:Y:S01]  /*16d0*/  UMOV UR9, 0x40000040 ;  /* 0x4000004000097882 */ /* 0x000fe20000000000 */
[----:B------:R-:W-:Y:S01]  /*16e0*/  UMOV UR11, 0x40000040 ;  /* 0x40000040000b7882 */ /* 0x000fe20000000000 */
[----:B------:R-:W-:-:S02]  /*16f0*/  WARPGROUP.DEPBAR.LE gsb0, 0x0 ;  /* 0x00008000000079c5 */ /* 0x000fc40000010000 */
[----:B------:R-:W-:-:S06]  /*1700*/  WARPGROUP.ARRIVE ;  /* 0x00000000000079c5 */ /* 0x000fcc0000000000 */
[----:B------:R-:W-:Y:S01]  /*1710*/  IGMMA.64x64x32.S8.S8 R24, gdesc[UR8], R24, gsb0 ;  /* 0x01e00000081879f1 */ /* 0x000fe20008041018 */
[----:B------:R-:W-:Y:S02]  /*1720*/  UIADD3 UR8, UR6, 0x4, URZ ;  /* 0x0000000406087890 */ /* 0x000fe4000fffe03f */
[----:B------:R-:W-:Y:S01]  /*1730*/  UIADD3 UR10, UR7, 0x4, URZ ;  /* 0x00000004070a7890 */ /* 0x000fe2000fffe03f */
[----:B------:R-:W-:Y:S01]  /*1740*/  UMOV UR9, 0x40000040 ;  /* 0x4000004000097882 */ /* 0x000fe20000000000 */
[----:B------:R-:W-:Y:S01]  /*1750*/  UMOV UR11, 0x40000040 ;  /* 0x40000040000b7882 */ /* 0x000fe20000000000 */
[----:B------:R-:W-:Y:S02]  /*1760*/  WARPGROUP.DEPBAR.LE gsb0, 0x0 ;  /* 0x00008000000079c5 */ /* 0x000fe40000010000 */
        /* <DEDUP_REMOVED lines=8> */
[----:B------:R-:W-:Y:S03]  /*17f0*/  IGMMA.64x64x32.S8.S8 R24, gdesc[UR8], R24, gsb0 ;  /* 0x01e00000081879f1 */ /* 0x000fe60008041018 */
[----:B------:R-:W-:Y:S02]  /*1800*/  WARPGROUP.DEPBAR.LE gsb0, 0x0 ;  /* 0x00008000000079c5 */ /* 0x000fe40000010000 */
[----:B------:R-:W-:Y:S05]  /*1810*/  @!P1 BRA `(.L_x_23) ;  /* 0x0000000400249947 */ /* 0x000fea0003800000 */
[----:B------:R-:W-:Y:S02]  /*1820*/  UIADD3 UR6, UR39, 0x1, URZ ;  /* 0x0000000127067890 */ /* 0x000fe4000fffe03f */
[----:B------:R-:W-:Y:S02]  /*1830*/  IMAD.U32 R3, RZ, RZ, UR39 ;  /* 0x00000027ff037e24 */ /* 0x000fe4000f8e00ff */
[----:B------:R-:W-:-:S04]  /*1840*/  UISETP.NE.AND UP0, UPT, UR6, 0x9, UPT ;  /* 0x000000090600788c */ /* 0x000fc8000bf05270 */
[----:B------:R-:W-:Y:S02]  /*1850*/  USEL UR7, URZ, 0x1, UP0 ;  /* 0x000000013f077887 */ /* 0x000fe40008000000 */
[----:B------:R-:W-:Y:S02]  /*1860*/  USEL UR6, UR6, URZ, UP0 ;  /* 0x0000003f06067287 */ /* 0x000fe40008000000 */
[----:B------:R-:W-:-:S06]  /*1870*/  ULOP3.LUT UR7, UR38, UR7, URZ, 0x3c, !UPT ;  /* 0x0000000726077292 */ /* 0x000fcc000f8e3c3f */
[----:B------:R-:W-:-:S07]  /*1880*/  IMAD.U32 R7, RZ, RZ, UR7 ;  /* 0x00000007ff077e24 */ /* 0x000fce000f8e00ff */
.L_x_30:
[----:B------:R-:W-:Y:S05]  /*1890*/  @!P0 BRA `(.L_x_24) ;  /* 0x0000000000048947 */ /* 0x000fea0003800000 */
[----:B------:R-:W-:Y:S01]  /*18a0*/  BPT.TRAP 0x1 ;  /* 0x000000040000795c */ /* 0x000fe20000300000 */
.L_x_24:
[----:B------:R-:W3:Y:S01]  /*18b0*/  S2UR UR8, SR_CgaCtaId ;  /* 0x00000000000879c3 */ /* 0x000ee20000008800 */
[----:B------:R-:W-:Y:S01]  /*18c0*/  UMOV UR7, 0x400 ;  /* 0x0000040000077882 */ /* 0x000fe20000000000 */
[----:B01----:R-:W-:Y:S01]  /*18d0*/  IMAD.U32 R5, RZ, RZ, UR6 ;  /* 0x00000006ff057e24 */ /* 0x003fe2000f8e00ff */
[----:B------:R-:W-:Y:S01]  /*18e0*/  SHF.L.U32 R4, R7, 0x1f, RZ ;  /* 0x0000001f07047819 */ /* 0x000fe200000006ff */
[----:B---3--:R-:W-:-:S06]  /*18f0*/  ULEA UR7, UR8, UR7, 0x18 ;  /* 0x0000000708077291 */ /* 0x008fcc000f8ec03f */
[----:B------:R-:W-:-:S04]  /*1900*/  IMAD.U32 R6, RZ, RZ, UR7 ;  /* 0x00000007ff067e24 */ /* 0x000fc8000f8e00ff */
[----:B------:R-:W-:-:S04]  /*1910*/  IMAD R5, R5, 0x8, R6 ;  /* 0x0000000805057824 */ /* 0x000fc800078e0206 */
[----:B------:R0:W1:Y:S01]  /*1920*/  SYNCS.PHASECHK.TRANS64.TRYWAIT P1, [R5+URZ], R4 ;  /* 0x00000004050075a7 */ /* 0x000062000802017f */
[----:B------:R-:W-:Y:S05]  /*1930*/  @!P0 BRA `(.L_x_25) ;  /* 0x0000000000048947 */ /* 0x000fea0003800000 */
[----:B------:R-:W-:Y:S01]  /*1940*/  BPT.TRAP 0x1 ;  /* 0x000000040000795c */ /* 0x000fe20000300000 */
.L_x_25:
[----:B-1----:R-:W-:Y:S05]  /*1950*/  @P1 BRA `(.L_x_26) ;  /* 0x0000000000081947 */ /* 0x002fea0003800000 */
[----:B------:R-:W1:Y:S02]  /*1960*/  SYNCS.PHASECHK.TRANS64.TRYWAIT P1, [R5+URZ], R4 ;  /* 0x00000004050075a7 */ /* 0x000e64000802017f */
[----:B-1----:R-:W-:Y:S05]  /*1970*/  @!P1 BRA `(.L_x_27) ;  /* 0x0000004000c49947 */ /* 0x002fea0003800000 */
.L_x_26:
[----:B------:R-:W-:Y:S01]  /*1980*/  ULEA UR7, UR6, UR4, 0xa ;  /* 0x0000000406077291 */ /* 0x000fe2000f8e503f */
[----:B------:R-:W-:Y:S01]  /*1990*/  WARPGROUP.ARRIVE ;  /* 0x00000000000079c5 */ /* 0x000fe20000000000 */
[----:B------:R-:W-:Y:S01]  /*19a0*/  ULEA UR12, UR6, UR5, 0x9 ;  /* 0x00000005060c7291 */ /* 0x000fe2000f8e483f */
[----:B------:R-:W-:Y:S01]  /*19b0*/  UMOV UR9, 0x40000040 ;  /* 0x4000004000097882 */ /* 0x000fe20000000000 */
[----:B------:R-:W-:-:S03]  /*19c0*/  UMOV UR11, 0x40000040 ;  /* 0x40000040000b7882 */ /* 0x000fc60000000000 */
[----:B------:R-:W-:Y:S02]  /*19d0*/  UMOV UR8, UR7 ;  /* 0x0000000700087c82 */ /* 0x000fe40008000000 */
[----:B------:R-:W-:Y:S02]  /*19e0*/  UMOV UR10, UR12 ;  /* 0x0000000c000a7c82 */ /* 0x000fe40008000000 */
[----:B------:R-:W-:Y:S01]  /*19f0*/  IGMMA.64x64x32.S8.S8 R24, gdesc[UR8], R24, gsb0 ;  /* 0x01e00000081879f1 */ /* 0x000fe20008041018 */
        /* <DEDUP_REMOVED lines=23> */
[----:B------:R-:W-:Y:S01]  /*1b70*/  BPT.TRAP 0x1 ;  /* 0x000000040000795c */ /* 0x000fe20000300000 */
.L_x_28:
[----:B------:R-:W-:-:S13]  /*1b80*/  ISETP.NE.AND P1, PT, R58, RZ, PT ;  /* 0x000000ff3a00720c */ /* 0x000fda0003f25270 */
[----:B01----:R-:W-:-:S04]  /*1b90*/  @P1 IMAD R4, R3, 0x8, R6 ;  /* 0x0000000803041824 */ /* 0x003fc800078e0206 */
[----:B------:R-:W-:-:S05]  /*1ba0*/  @P1 VIADD R5, R4, 0x48 ;  /* 0x0000004804051836 */ /* 0x000fca0000000000 */
[----:B------:R-:W-:-:S04]  /*1bb0*/  @P1 PRMT R5, R22, 0x654, R5 ;  /* 0x0000065416051816 */ /* 0x000fc80000000005 */
[----:B------:R0:W-:Y:S01]  /*1bc0*/  @P1 SYNCS.ARRIVE.TRANS64.RED.A1T0 RZ, [R5+URZ], RZ ;  /* 0x000000ff05ff19a7 */ /* 0x0001e2000810043f */
[----:B------:R-:W-:-:S13]  /*1bd0*/  ISETP.GT.U32.AND P1, PT, R19, 0x1, PT ;  /* 0x000000011300780c */ /* 0x000fda0003f24070 */
[----:B0-----:R-:W-:Y:S05]  /*1be0*/  @P1 BRA `(.L_x_29) ;  /* 0x0000000000041947 */ /* 0x001fea0003800000 */
[----:B------:R-:W-:Y:S01]  /*1bf0*/  BPT.TRAP 0x1 ;  /* 0x000000040000795c */ /* 0x000fe20000300000 */
.L_x_29:
[----:B------:R-:W-:Y:S01]  /*1c00*/  UIADD3 UR6, UR6, 0x1, URZ ;  /* 0x0000000106067890 */ /* 0x000fe2000fffe03f */
[C---:B------:R-:W-:Y:S01]  /*1c10*/  ISETP.GT.AND P2, PT, R0.reuse, 0x1, PT ;  /* 0x000000010000780c */ /* 0x040fe20003f44270 */
[----:B------:R-:W-:Y:S02]  /*1c20*/  VIADD R3, R3, 0x1 ;  /* 0x0000000103037836 */ /* 0x000fe40000000000 */
[----:B------:R-:W-:Y:S01]  /*1c30*/  UISETP.NE.AND UP0, UPT, UR6, 0x9, UPT ;  /* 0x000000090600788c */ /* 0x000fe2000bf05270 */
[----:B------:R-:W-:Y:S02]  /*1c40*/  VIADD R0, R0, 0xffffffff ;  /* 0xffffffff00007836 */ /* 0x000fe40000000000 */
[C---:B------:R-:W-:Y:S01]  /*1c50*/  ISETP.NE.AND P1, PT, R3.reuse, 0x9, PT ;  /* 0x000000090300780c */ /* 0x040fe20003f25270 */
[----:B------:R-:W-:Y:S02]  /*1c60*/  USEL UR7, URZ, 0x1, UP0 ;  /* 0x000000013f077887 */ /* 0x000fe40008000000 */
[----:B------:R-:W-:Y:S01]  /*1c70*/  USEL UR6, UR6, URZ, UP0 ;  /* 0x0000003f06067287 */ /* 0x000fe20008000000 */
[----:B------:R-:W-:-:S03]  /*1c80*/  SEL R3, R3, RZ, P1 ;  /* 0x000000ff03037207 */ /* 0x000fc60000800000 */
[----:B------:R-:W-:Y:S01]  /*1c90*/  LOP3.LUT R7, R7, UR7, RZ, 0x3c, !PT ;  /* 0x0000000707077c12 */ /* 0x000fe2000f8e3cff */
[----:B------:R-:W-:Y:S07]  /*1ca0*/  @P2 BRA `(.L_x_30) ;  /* 0xfffffff800f82947 */ /* 0x000fee000383ffff */
.L_x_23:
[----:B------:R-:W3:Y:S02]  /*1cb0*/  LDC R0, c[0x0][0x28c] ;  /* 0x0000a300ff007b82 */ /* 0x000ee40000000800 */
[----:B---3--:R-:W-:-:S13]  /*1cc0*/  ISETP.GE.AND P1, PT, R0, 0x1, PT ;  /* 0x000000010000780c */ /* 0x008fda0003f26270 */
[----:B------:R-:W-:Y:S05]  /*1cd0*/  @!P1 BRA `(.L_x_31) ;  /* 0x0000000000509947 */ /* 0x000fea0003800000 */
[----:B------:R-:W-:Y:S05]  /*1ce0*/  @!P0 BRA `(.L_x_32) ;  /* 0x0000000000048947 */ /* 0x000fea0003800000 */
[----:B------:R-:W-:Y:S01]  /*1cf0*/  BPT.TRAP 0x1 ;  /* 0x000000040000795c */ /* 0x000fe20000300000 */
.L_x_32:
[----:B------:R-:W-:Y:S01]  /*1d00*/  ISETP.NE.AND P1, PT, R58, RZ, PT ;  /* 0x000000ff3a00720c */ /* 0x000fe20003f25270 */
[----:B------:R-:W-:Y:S01]  /*1d10*/  BSSY B0, `(.L_x_33) ;  /* 0x000000e000007945 */ /* 0x000fe20003800000 */
[----:B------:R-:W-:-:S11]  /*1d20*/  ISETP.GT.U32.AND P0, PT, R19, 0x1, PT ;  /* 0x000000011300780c */ /* 0x000fd60003f04070 */
[----:B------:R-:W-:Y:S05]  /*1d30*/  @!P1 BRA `(.L_x_34) ;  /* 0x00000000002c9947 */ /* 0x000fea0003800000 */
[----:B------:R-:W-:-:S04]  /*1d40*/  UISETP.LT.AND UP0, UPT, UR40, 0x1, UPT ;  /* 0x000000012800788c */ /* 0x000fc8000bf01270 */
[----:B------:R-:W-:-:S04]  /*1d50*/  USEL UR6, UR40, 0x1, UP0 ;  /* 0x0000000128067887 */ /* 0x000fc80008000000 */
[----:B------:R-:W-:-:S04]  /*1d60*/  UIADD3 UR6, UR39, UR40, -UR6 ;  /* 0x0000002827067290 */ /* 0x000fc8000fffe806 */
[----:B------:R-:W-:-:S04]  /*1d70*/  UIMAD.WIDE.U32 UR4, UR6, 0x38e38e39, URZ ;  /* 0x38e38e39060478a5 */ /* 0x000fc8000f8e003f */
[----:B------:R-:W-:-:S04]  /*1d80*/  USHF.R.U32.HI UR4, URZ, 0x1, UR5 ;  /* 0x000000013f047899 */ /* 0x000fc80008011605 */
[----:B------:R-:W-:-:S06]  /*1d90*/  UIMAD UR6, UR4, -0x9, UR6 ;  /* 0xfffffff7040678a4 */ /* 0x000fcc000f8e0206 */
[----:B------:R-:W-:-:S04]  /*1da0*/  IMAD.U32 R3, RZ, RZ, UR6 ;  /* 0x00000006ff037e24 */ /* 0x000fc8000f8e00ff */
[----:B------:R-:W-:-:S04]  /*1db0*/  IMAD R0, R3, 0x8, R6 ;  /* 0x0000000803007824 */ /* 0x000fc800078e0206 */
[----:B------:R-:W-:-:S05]  /*1dc0*/  VIADD R3, R0, 0x48 ;  /* 0x0000004800037836 */ /* 0x000fca0000000000 */
[----:B------:R-:W-:-:S04]  /*1dd0*/  PRMT R3, R22, 0x654, R3 ;  /* 0x0000065416037816 */ /* 0x000fc80000000003 */
[----:B------:R3:W-:Y:S03]  /*1de0*/  SYNCS.ARRIVE.TRANS64.RED.A1T0 RZ, [R3+URZ], RZ ;  /* 0x000000ff03ff79a7 */ /* 0x0007e6000810043f */
.L_x_34:
[----:B------:R-:W-:Y:S05]  /*1df0*/  BSYNC B0 ;  /* 0x0000000000007941 */ /* 0x000fea0003800000 */
.L_x_33:
[----:B------:R-:W-:Y:S05]  /*1e00*/  @P0 BRA `(.L_x_31) ;  /* 0x0000000000040947 */ /* 0x000fea0003800000 */
[----:B------:R-:W-:Y:S01]  /*1e10*/  BPT.TRAP 0x1 ;  /* 0x000000040000795c */ /* 0x000fe20000300000 */
.L_x_31:
[----:B------:R-:W4:Y:S01]  /*1e20*/  LDC R8, c[0x0][0x288] ;  /* 0x0000a200ff087b82 */ /* 0x000f220000000800 */
[--C-:B------:R-:W-:Y:S01]  /*1e30*/  SHF.R.U32.HI R0, RZ, 0x2, R18.reuse ;  /* 0x00000002ff007819 */ /* 0x100fe20000011612 */
[----:B------:R-:W-:Y:S01]  /*1e40*/  IMAD.SHL.U32 R7, R60, 0x40, RZ ;  /* 0x000000403c077824 */ /* 0x000fe200078e00ff */
[----:B01----:R-:W-:Y:S01]  /*1e50*/  SHF.R.U32.HI R5, RZ, 0x7, R18 ;  /* 0x00000007ff057819 */ /* 0x003fe20000011612 */
[----:B------:R-:W-:Y:S01]  /*1e60*/  UIADD3 UR39, UR40, UR39, URZ ;  /* 0x0000002728277290 */ /* 0x000fe2000fffe03f */
[----:B---3--:R-:W-:Y:S01]  /*1e70*/  LOP3.LUT R3, R0, 0x7, RZ, 0xc0, !PT ;  /* 0x0000000700037812 */ /* 0x008fe200078ec0ff */
[----:B------:R-:W-:Y:S01]  /*1e80*/  IMAD.SHL.U32 R11, R59, 0x80, RZ ;  /* 0x000000803b0b7824 */ /* 0x000fe200078e00ff */
[----:B------:R-:W-:Y:S01]  /*1e90*/  LOP3.LUT R0, R5, 0x1, RZ, 0xc0, !PT ;  /* 0x0000000105007812 */ /* 0x000fe200078ec0ff */
[----:B------:R-:W-:Y:S01]  /*1ea0*/  UISETP.GT.U32.AND UP0, UPT, UR39, 0x8, UPT ;  /* 0x000000082700788c */ /* 0x000fe2000bf04070 */
[----:B------:R-:W-:Y:S01]  /*1eb0*/  LOP3.LUT R4, R18, 0x60, RZ, 0xc0, !PT ;  /* 0x0000006012047812 */ /* 0x000fe200078ec0ff */
[----:B------:R-:W-:Y:S01]  /*1ec0*/  ULDC UR7, c[0x0][0x284] ;  /* 0x0000a10000077ab9 */ /* 0x000fe20000000800 */
[----:B------:R-:W-:Y:S01]  /*1ed0*/  UISETP.GE.U32.AND UP1, UPT, UR40, 0x9, UPT ;  /* 0x000000092800788c */ /* 0x000fe2000bf26070 */
[----:B------:R-:W-:Y:S01]  /*1ee0*/  IMAD.SHL.U32 R10, R0, 0x40, RZ ;  /* 0x00000040000a7824 */ /* 0x000fe200078e00ff */
[----:B------:R-:W-:Y:S01]  /*1ef0*/  SHF.R.U32.HI R6, RZ, 0x1, R4 ;  /* 0x00000001ff067819 */ /* 0x000fe20000011604 */
[----:B------:R-:W-:Y:S01]  /*1f00*/  UISETP.LT.U32.AND UP0, UPT, UR40, 0x9, UP0 ;  /* 0x000000092800788c */ /* 0x000fe20008701070 */
[----:B------:R-:W-:Y:S01]  /*1f10*/  LOP3.LUT R4, R18, 0x3, RZ, 0xc0, !PT ;  /* 0x0000000312047812 */ /* 0x000fe200078ec0ff */
[----:B------:R-:W-:Y:S01]  /*1f20*/  ULDC.64 UR8, c[0x0][0x5d0] ;  /* 0x0001740000087ab9 */ /* 0x000fe20000000a00 */
[--C-:B------:R-:W-:Y:S01]  /*1f30*/  IADD3 R5, RZ, -R6, -R3.reuse ;  /* 0x80000006ff057210 */ /* 0x100fe20007ffe803 */
[----:B------:R-:W-:Y:S01]  /*1f40*/  UIMAD.WIDE.U32 UR4, UR39, 0x38e38e39, URZ ;  /* 0x38e38e39270478a5 */ /* 0x000fe2000f8e003f */
[----:B------:R-:W-:Y:S01]  /*1f50*/  LOP3.LUT R3, R10, 0x40, R3, 0xe2, !PT ;  /* 0x000000400a037812 */ /* 0x000fe200078ee203 */
[----:B------:R-:W-:Y:S01]  /*1f60*/  USEL UR6, URZ, 0x1, !UP0 ;  /* 0x000000013f067887 */ /* 0x000fe2000c000000 */
[----:B------:R-:W-:Y:S01]  /*1f70*/  SHF.R.S32.HI R14, RZ, 0x1f, R61 ;  /* 0x0000001fff0e7819 */ /* 0x000fe2000001143d */
[----:B------:R-:W-:Y:S01]  /*1f80*/  IMAD R0, R0, -0x40, R5 ;  /* 0xffffffc000007824 */ /* 0x000fe200078e0205 */
[----:B------:R-:W-:Y:S01]  /*1f90*/  USHF.R.U32.HI UR4, URZ, 0x1, UR5 ;  /* 0x000000013f047899 */ /* 0x000fe20008011605 */
[----:B----4-:R-:W-:Y:S01]  /*1fa0*/  IMAD R10, R4, -0x2, R8 ;  /* 0xfffffffe040a7824 */ /* 0x010fe200078e0208 */
[----:B------:R-:W-:Y:S01]  /*1fb0*/  ISETP.GE.AND P0, PT, R7, R8, PT ;  /* 0x000000080700720c */ /* 0x000fe20003f06270 */
[----:B------:R-:W-:Y:S01]  /*1fc0*/  IMAD.SHL.U32 R8, R18, 0x2, RZ ;  /* 0x0000000212087824 */ /* 0x000fe200078e00ff */
[----:B------:R-:W-:Y:S01]  /*1fd0*/  ULOP3.LUT UR38, UR38, UR6, URZ, 0x3c, !UPT ;  /* 0x0000000626267292 */ /* 0x000fe2000f8e3c3f */
[----:B------:R-:W-:Y:S01]  /*1fe0*/  IMAD R4, R14, UR8, RZ ;  /* 0x000000080e047c24 */ /* 0x000fe2000f8e02ff */
[----:B------:R-:W-:Y:S01]  /*1ff0*/  ISETP.GE.OR P0, PT, R11, UR7, P0 ;  /* 0x000000070b007c0c */ /* 0x000fe20008706670 */
[----:B------:R-:W-:Y:S01]  /*2000*/  IMAD.WIDE R12, R59, 0x80, RZ ;  /* 0x000000803b0c7825 */ /* 0x000fe200078e02ff */
[----:B------:R-:W-:Y:S01]  /*2010*/  LOP3.LUT R8, R7, 0x6, R8, 0xf8, !PT ;  /* 0x0000000607087812 */ /* 0x000fe200078ef808 */
[----:B------:R-:W-:Y:S01]  /*2020*/  UIMAD UR39, UR4, -0x9, UR39 ;  /* 0xfffffff7042778a4 */ /* 0x000fe2000f8e0227 */
[----:B------:R-:W-:Y:S01]  /*2030*/  IADD3 R60, -R11, UR7, R0 ;  /* 0x000000070b3c7c10 */ /* 0x000fe2000fffe100 */
[----:B------:R-:W-:Y:S01]  /*2040*/  IMAD R15, R61, UR9, R4 ;  /* 0x000000093d0f7c24 */ /* 0x000fe2000f8e0204 */
[----:B------:R-:W-:Y:S01]  /*2050*/  SHF.R.S32.HI R9, RZ, 0x1f, R8 ;  /* 0x0000001fff097819 */ /* 0x000fe20000011408 */
[----:B------:R-:W-:Y:S01]  /*2060*/  @UP1 ULOP3.LUT UR38, UR38, 0x1, UR4, 0x78, !UPT ;  /* 0x0000000126261892 */ /* 0x000fe2000f8e7804 */
[----:B------:R-:W-:Y:S01]  /*2070*/  LOP3.LUT R65, R12, R3, R6, 0xfe, !PT ;  /* 0x000000030c417212 */ /* 0x000fe200078efe06 */
[----:B------:R-:W-:-:S02]  /*2080*/  IMAD.IADD R64, R10, 0x1, -R7 ;  /* 0x000000010a407824 */ /* 0x000fc400078e0a07 */
[----:B------:R-:W-:-:S04]  /*2090*/  IMAD.WIDE.U32 R4, R61, UR8, R8 ;  /* 0x000000083d047c25 */ /* 0x000fc8000f8e0008 */
[----:B------:R-:W-:Y:S02]  /*20a0*/  IMAD.IADD R5, R5, 0x1, R15 ;  /* 0x0000000105057824 */ /* 0x000fe400078e020f */
[----:B------:R-:W-:Y:S01]  /*20b0*/  IMAD.MOV.U32 R59, RZ, RZ, -0x1 ;  /* 0xffffffffff3b7424 */ /* 0x000fe200078e00ff */
[----:B------:R-:W-:Y:S06]  /*20c0*/  @P0 BRA `(.L_x_35) ;  /* 0x0000001c00140947 */ /* 0x000fec0003800000 */
[----:B------:R-:W0:Y:S01]  /*20d0*/  LDC.64 R10, c[0x0][0x5c8] ;  /* 0x00017200ff0a7b82 */ /* 0x000e220000000a00 */
[----:B------:R-:W-:Y:S01]  /*20e0*/  ULDC.64 UR4, c[0x0][0x5c0] ;  /* 0x0001700000047ab9 */ /* 0x000fe20000000a00 */
[----:B------:R-:W-:Y:S01]  /*20f0*/  BSSY B0, `(.L_x_35) ;  /* 0x00001c2000007945 */ /* 0x000fe20003800000 */
[-C--:B0-----:R-:W-:Y:S02]  /*2100*/  IMAD R0, R13, R10.reuse, RZ ;  /* 0x0000000a0d007224 */ /* 0x081fe400078e02ff */
[----:B------:R-:W-:-:S04]  /*2110*/  IMAD.WIDE.U32 R4, R65, R10, R4 ;  /* 0x0000000a41047225 */ /* 0x000fc800078e0004 */
[----:B------:R-:W-:Y:S01]  /*2120*/  IMAD R3, R65, R11, R0 ;  /* 0x0000000b41037224 */ /* 0x000fe200078e0200 */
[----:B------:R-:W-:-:S03]  /*2130*/  IADD3 R6, P0, R4, UR4, RZ ;  /* 0x0000000404067c10 */ /* 0x000fc6000ff1e0ff */
[----:B------:R-:W-:Y:S01]  /*2140*/  IMAD.IADD R3, R5, 0x1, R3 ;  /* 0x0000000105037824 */ /* 0x000fe200078e0203 */
[----:B------:R-:W-:-:S04]  /*2150*/  LEA R4, P1, R10, R6, 0x3 ;  /* 0x000000060a047211 */ /* 0x000fc800078218ff */
[----:B------:R-:W-:Y:S02]  /*2160*/  IADD3.X R7, R3, UR5, RZ, P0, !PT ;  /* 0x0000000503077c10 */ /* 0x000fe400087fe4ff */
[----:B-----5:R-:W-:Y:S02]  /*2170*/  ISETP.NE.AND P0, PT, R56, RZ, PT ;  /* 0x000000ff3800720c */ /* 0x020fe40003f05270 */
[----:B------:R-:W-:-:S11]  /*2180*/  LEA.HI.X R5, R10, R7, R11, 0x3, P1 ;  /* 0x000000070a057211 */ /* 0x000fd600008f1c0b */
[----:B------:R-:W-:Y:S05]  /*2190*/  @!P0 BRA `(.L_x_36) ;  /* 0x00000014001c8947 */ /* 0x000fea0003800000 */
[----:B------:R-:W0:Y:S01]  /*21a0*/  LDC.64 R20, c[0x0][0x5b0] ;  /* 0x00016c00ff147b82 */ /* 0x000e220000000a00 */
[----:B------:R-:W-:Y:S01]  /*21b0*/  ULDC.64 UR4, c[0x0][0x5b8] ;  /* 0x00016e0000047ab9 */ /* 0x000fe20000000a00 */
[----:B------:R-:W-:Y:S01]  /*21c0*/  ISETP.GE.AND P1, PT, R64, 0x1, PT ;  /* 0x000000014000780c */ /* 0x000fe20003f26270 */
[----:B------:R-:W-:Y:S01]  /*21d0*/  IMAD R0, R14, UR4, RZ ;  /* 0x000000040e007c24 */ /* 0x000fe2000f8e02ff */
[----:B------:R-:W-:Y:S01]  /*21e0*/  BSSY B1, `(.L_x_37) ;  /* 0x0000010000017945 */ /* 0x000fe20003800000 */
[C---:B------:R-:W-:Y:S01]  /*21f0*/  IMAD.WIDE.U32 R14, R61.reuse, UR4, R8 ;  /* 0x000000043d0e7c25 */ /* 0x040fe2000f8e0008 */
[----:B------:R-:W-:Y:S02]  /*2200*/  ISETP.LT.OR P2, PT, R60, 0x1, !P1 ;  /* 0x000000013c00780c */ /* 0x000fe40004f41670 */
[----:B------:R-:W1:Y:S01]  /*2210*/  LDC.64 R62, c[0x0][0x5a8] ;  /* 0x00016a00ff3e7b82 */ /* 0x000e620000000a00 */
[----:B------:R-:W-:Y:S02]  /*2220*/  IMAD R11, R61, UR5, R0 ;  /* 0x000000053d0b7c24 */ /* 0x000fe4000f8e0200 */
[----:B------:R-:W-:-:S02]  /*2230*/  IMAD.MOV.U32 R10, RZ, RZ, R14 ;  /* 0x000000ffff0a7224 */ /* 0x000fc400078e000e */
[----:B------:R-:W-:Y:S02]  /*2240*/  IMAD.IADD R11, R15, 0x1, R11 ;  /* 0x000000010f0b7824 */ /* 0x000fe400078e020b */
[-C--:B0-----:R-:W-:Y:S01]  /*2250*/  IMAD R12, R13, R20.reuse, RZ ;  /* 0x000000140d0c7224 */ /* 0x081fe200078e02ff */
[----:B------:R-:W-:Y:S01]  /*2260*/  SHF.L.U64.HI R13, R20, 0x3, R21 ;  /* 0x00000003140d7819 */ /* 0x000fe20000010215 */
[----:B------:R-:W-:-:S04]  /*2270*/  IMAD.WIDE.U32 R8, R65, R20, R10 ;  /* 0x0000001441087225 */ /* 0x000fc800078e000a */
[----:B------:R-:W-:Y:S01]  /*2280*/  IMAD R3, R65, R21, R12 ;  /* 0x0000001541037224 */ /* 0x000fe200078e020c */
[----:B-1----:R-:W-:Y:S01]  /*2290*/  IADD3 R8, P0, R8, R62, RZ ;  /* 0x0000003e08087210 */ /* 0x002fe20007f1e0ff */
[----:B------:R-:W-:-:S03]  /*22a0*/  IMAD.SHL.U32 R12, R20, 0x8, RZ ;  /* 0x00000008140c7824 */ /* 0x000fc600078e00ff */
[----:B------:R-:W-:Y:S01]  /*22b0*/  IADD3.X R9, R63, R9, R3, P0, !PT ;  /* 0x000000093f097210 */ /* 0x000fe200007fe403 */
[----:B------:R-:W-:Y:S08]  /*22c0*/  @P2 BRA `(.L_x_38) ;  /* 0x0000000000042947 */ /* 0x000ff00003800000 */
[----:B--2---:R0:W5:Y:S02]  /*22d0*/  LDG.E.U8 R57, desc[UR36][R8.64] ;  /* 0x0000002408397981 */ /* 0x004164000c1e1100 */
.L_x_38:
[----:B------:R-:W-:Y:S05]  /*22e0*/  BSYNC B1 ;  /* 0x0000000000017941 */ /* 0x000fea0003800000 */
.L_x_37:
[----:B-----5:R-:W-:Y:S01]  /*22f0*/  LOP3.LUT R0, R57, 0xffff, RZ, 0xc0, !PT ;  /* 0x0000ffff39007812 */ /* 0x020fe200078ec0ff */
[----:B------:R-:W-:Y:S01]  /*2300*/  IMAD.WIDE.U32 R12, R65, R20, R12 ;  /* 0x00000014410c7225 */ /* 0x000fe200078e000c */
[----:B------:R-:W-:Y:S01]  /*2310*/  ISETP.GE.AND P0, PT, R64, 0x2, PT ;  /* 0x000000024000780c */ /* 0x000fe20003f06270 */
[----:B------:R-:W-:Y:S01]  /*2320*/  BSSY B1, `(.L_x_39) ;  /* 0x000000f000017945 */ /* 0x000fe20003800000 */
[----:B------:R-:W-:Y:S01]  /*2330*/  PRMT R15, R0, 0x8880, RZ ;  /* 0x00008880000f7816 */ /* 0x000fe200000000ff */
[----:B------:R-:W-:Y:S01]  /*2340*/  IMAD.IADD R0, R3, 0x1, R13 ;  /* 0x0000000103007824 */ /* 0x000fe200078e020d */
[----:B------:R-:W-:Y:S02]  /*2350*/  IADD3 R10, P3, P4, R14, R62, R12 ;  /* 0x0000003e0e0a7210 */ /* 0x000fe40007c7e00c */
[----:B------:R-:W-:Y:S01]  /*2360*/  ISETP.LT.OR P1, PT, R60, 0x9, !P1 ;  /* 0x000000093c00780c */ /* 0x000fe20004f21670 */
[----:B------:R-:W-:Y:S01]  /*2370*/  IMAD.MOV.U32 R3, RZ, RZ, R15 ;  /* 0x000000ffff037224 */ /* 0x000fe200078e000f */
[----:B------:R-:W-:-:S02]  /*2380*/  IADD3.X R11, R11, R63, R0, P3, P4 ;  /* 0x0000003f0b0b7210 */ /* 0x000fc40001fe8400 */
[----:B------:R-:W-:Y:S01]  /*2390*/  ISETP.LT.OR P3, PT, R60, 0x1, !P0 ;  /* 0x000000013c00780c */ /* 0x000fe20004761670 */
[----:B------:R-:W-:-:S04]  /*23a0*/  IMAD R0, R3, R56, RZ ;  /* 0x0000003803007224 */ /* 0x000fc800078e02ff */
[----:B------:R-:W-:-:S05]  /*23b0*/  @!P2 IMAD R3, R24, R23, R0 ;  /* 0x000000171803a224 */ /* 0x000fca00078e0200 */
[----:B------:R1:W-:Y:S03]  /*23c0*/  @!P2 STG.E.U8 desc[UR36][R6.64], R3 ;  /* 0x000000030600a986 */ /* 0x0003e6000c101124 */
[----:B------:R-:W-:Y:S05]  /*23d0*/  @P3 BRA `(.L_x_40) ;  /* 0x00000000000c3947 */ /* 0x000fea0003800000 */
[----:B--2---:R-:W1:Y:S02]  /*23e0*/  LDG.E.U8 R57, desc[UR36][R8.64+0x1] ;  /* 0x0000012408397981 */ /* 0x004e64000c1e1100 */
[----:B-1----:R-:W-:-:S05]  /*23f0*/  PRMT R3, R57, 0x8880, RZ ;  /* 0x0000888039037816 */ /* 0x002fca00000000ff */
[----:B------:R-:W-:-:S07]  /*2400*/  IMAD R0, R3, R56, RZ ;  /* 0x0000003803007224 */ /* 0x000fce00078e02ff */
.L_x_40:
[----:B------:R-:W-:Y:S05]  /*2410*/  BSYNC B1 ;  /* 0x0000000000017941 */ /* 0x000fea0003800000 */
.L_x_39:
[----:B------:R-:W-:Y:S01]  /*2420*/  @!P3 IMAD R25, R25, R23, R0 ;  /* 0x000000171919b224 */ /* 0x000fe200078e0200 */
[----:B------:R-:W-:Y:S04]  /*2430*/  BSSY B1, `(.L_x_41) ;  /* 0x0000006000017945 */ /* 0x000fe80003800000 */
[----:B------:R3:W-:Y:S01]  /*2440*/  @!P3 STG.E.U8 desc[UR36][R6.64+0x1], R25 ;  /* 0x000001190600b986 */ /* 0x0007e2000c101124 */
[----:B------:R-:W-:Y:S05]  /*2450*/  @P1 BRA `(.L_x_42) ;  /* 0x00000000000c1947 */ /* 0x000fea0003800000 */
[----:B--2---:R-:W1:Y:S02]  /*2460*/  LDG.E.U8 R57, desc[UR36][R10.64] ;  /* 0x000000240a397981 */ /* 0x004e64000c1e1100 */
[----:B-1----:R-:W-:-:S05]  /*2470*/  PRMT R3, R57, 0x8880, RZ ;  /* 0x0000888039037816 */ /* 0x002fca00000000ff */
[----:B------:R-:W-:-:S07]  /*2480*/  IMAD R0, R3, R56, RZ ;  /* 0x0000003803007224 */ /* 0x000fce00078e02ff */
.L_x_42:
[----:B------:R-:W-:Y:S05]  /*2490*/  BSYNC B1 ;  /* 0x0000000000017941 */ /* 0x000fea0003800000 */
.L_x_41:
[----:B------:R-:W-:Y:S01]  /*24a0*/  ISETP.LT.OR P0, PT, R60, 0x9, !P0 ;  /* 0x000000093c00780c */ /* 0x000fe20004701670 */
[----:B-1----:R-:W-:Y:S01]  /*24b0*/  @!P1 IMAD R3, R26, R23, R0 ;  /* 0x000000171a039224 */ /* 0x002fe200078e0200 */
[C---:B------:R-:W-:Y:S01]  /*24c0*/  ISETP.GE.AND P3, PT, R64.reuse, 0x9, PT ;  /* 0x000000094000780c */ /* 0x040fe20003f66270 */
[----:B------:R-:W-:Y:S01]  /*24d0*/  BSSY B1, `(.L_x_43) ;  /* 0x000000a000017945 */ /* 0x000fe20003800000 */
[----:B------:R-:W-:Y:S02]  /*24e0*/  ISETP.GE.AND P2, PT, R64, 0xa, PT ;  /* 0x0000000a4000780c */ /* 0x000fe40003f46270 */
[----:B------:R1:W-:Y:S01]  /*24f0*/  @!P1 STG.E.U8 desc[UR36][R4.64], R3 ;  /* 0x0000000304009986 */ /* 0x0003e2000c101124 */
[C---:B------:R-:W-:Y:S02]  /*2500*/  ISETP.LT.OR P4, PT, R60.reuse, 0x1, !P3 ;  /* 0x000000013c00780c */ /* 0x040fe40005f81670 */
[C---:B------:R-:W-:Y:S02]  /*2510*/  ISETP.LT.OR P1, PT, R60.reuse, 0x1, !P2 ;  /* 0x000000013c00780c */ /* 0x040fe40005721670 */
[----:B------:R-:W-:-:S02]  /*2520*/  ISETP.LT.OR P3, PT, R60, 0x9, !P3 ;  /* 0x000000093c00780c */ /* 0x000fc40005f61670 */
[----:B------:R-:W-:Y:S11]  /*2530*/  @P0 BRA `(.L_x_44) ;  /* 0x00000000000c0947 */ /* 0x000ff60003800000 */
[----:B--2---:R-:W1:Y:S02]  /*2540*/  LDG.E.U8 R57, desc[UR36][R10.64+0x1] ;  /* 0x000001240a397981 */ /* 0x004e64000c1e1100 */
[----:B-1----:R-:W-:-:S05]  /*2550*/  PRMT R3, R57, 0x8880, RZ ;  /* 0x0000888039037816 */ /* 0x002fca00000000ff */
[----:B------:R-:W-:-:S07]  /*2560*/  IMAD R0, R3, R56, RZ ;  /* 0x0000003803007224 */ /* 0x000fce00078e02ff */
.L_x_44:
[----:B------:R-:W-:Y:S05]  /*2570*/  BSYNC B1 ;  /* 0x0000000000017941 */ /* 0x000fea0003800000 */
.L_x_43:
[----:B------:R-:W-:Y:S01]  /*2580*/  @!P0 IMAD R27, R27, R23, R0 ;  /* 0x000000171b1b8224 */ /* 0x000fe200078e0200 */
[----:B------:R-:W-:Y:S04]  /*2590*/  BSSY B1, `(.L_x_45) ;  /* 0x0000006000017945 */ /* 0x000fe80003800000 */
[----:B------:R4:W-:Y:S01]  /*25a0*/  @!P0 STG.E.U8 desc[UR36][R4.64+0x1], R27 ;  /* 0x0000011b04008986 */ /* 0x0009e2000c101124 */
[----:B------:R-:W-:Y:S05]  /*25b0*/  @P4 BRA `(.L_x_46) ;  /* 0x00000000000c4947 */ /* 0x000fea0003800000 */
[----:B--2---:R-:W1:Y:S02]  /*25c0*/  LDG.E.U8 R57, desc[UR36][R8.64+0x8] ;  /* 0x0000082408397981 */ /* 0x004e64000c1e1100 */
[----:B-1----:R-:W-:-:S05]  /*25d0*/  PRMT R3, R57, 0x8880, RZ ;  /* 0x0000888039037816 */ /* 0x002fca00000000ff */
[----:B------:R-:W-:-:S07]  /*25e0*/  IMAD R0, R3, R56, RZ ;  /* 0x0000003803007224 */ /* 0x000fce00078e02ff */
.L_x_46:
[----:B------:R-:W-:Y:S05]  /*25f0*/  BSYNC B1 ;  /* 0x0000000000017941 */ /* 0x000fea0003800000 */
.L_x_45:
[----:B-1----:R-:W-:Y:S01]  /*2600*/  @!P4 IMAD R3, R28, R23, R0 ;  /* 0x000000171c03c224 */ /* 0x002fe200078e0200 */
[----:B------:R-:W-:Y:S04]  /*2610*/  BSSY B1, `(.L_x_47) ;  /* 0x0000006000017945 */ /* 0x000fe80003800000 */
[----:B------:R1:W-:Y:S01]  /*2620*/  @!P4 STG.E.U8 desc[UR36][R6.64+0x8], R3 ;  /* 0x000008030600c986 */ /* 0x0003e2000c101124 */
[----:B------:R-:W-:Y:S05]  /*2630*/  @P1 BRA `(.L_x_48) ;  /* 0x00000000000c1947 */ /* 0x000fea0003800000 */
[----:B--2---:R-:W1:Y:S02]  /*2640*/  LDG.E.U8 R57, desc[UR36][R8.64+0x9] ;  /* 0x0000092408397981 */ /* 0x004e64000c1e1100 */
[----:B-1----:R-:W-:-:S05]  /*2650*/  PRMT R3, R57, 0x8880, RZ ;  /* 0x0000888039037816 */ /* 0x002fca00000000ff */
[----:B------:R-:W-:-:S07]  /*2660*/  IMAD R0, R3, R56, RZ ;  /* 0x0000003803007224 */ /* 0x000fce00078e02ff */
.L_x_48:
[----:B------:R-:W-:Y:S05]  /*2670*/  BSYNC B1 ;  /* 0x0000000000017941 */ /* 0x000fea0003800000 */
.L_x_47:
[----:B------:R-:W-:Y:S01]  /*2680*/  @!P1 IMAD R29, R29, R23, R0 ;  /* 0x000000171d1d9224 */ /* 0x000fe200078e0200 */
[----:B------:R-:W-:Y:S04]  /*2690*/  BSSY B1, `(.L_x_49) ;  /* 0x0000006000017945 */ /* 0x000fe80003800000 */
[----:B------:R0:W-:Y:S01]  /*26a0*/  @!P1 STG.E.U8 desc[UR36][R6.64+0x9], R29 ;  /* 0x0000091d06009986 */ /* 0x0001e2000c101124 */
[----:B------:R-:W-:Y:S05]  /*26b0*/  @P3 BRA `(.L_x_50) ;  /* 0x00000000000c3947 */ /* 0x000fea0003800000 */
[----:B--2---:R-:W1:Y:S02]  /*26c0*/  LDG.E.U8 R57, desc[UR36][R10.64+0x8] ;  /* 0x000008240a397981 */ /* 0x004e64000c1e1100 */
[----:B-1----:R-:W-:-:S05]  /*26d0*/  PRMT R3, R57, 0x8880, RZ ;  /* 0x0000888039037816 */ /* 0x002fca00000000ff */
[----:B------:R-:W-:-:S07]  /*26e0*/  IMAD R0, R3, R56, RZ ;  /* 0x0000003803007224 */ /* 0x000fce00078e02ff */
.L_x_50:
[----:B------:R-:W-:Y:S05]  /*26f0*/  BSYNC B1 ;  /* 0x0000000000017941 */ /* 0x000fea0003800000 */
.L_x_49:
        /* <DEDUP_REMOVED lines=13> */
.L_x_52:
[----:B------:R-:W-:Y:S05]  /*27d0*/  BSYNC B1 ;  /* 0x0000000000017941 */ /* 0x000fea0003800000 */
.L_x_51:
[----:B------:R-:W-:Y:S01]  /*27e0*/  @!P2 IMAD R31, R31, R23, R0 ;  /* 0x000000171f1fa224 */ /* 0x000fe200078e0200 */
[----:B------:R-:W-:Y:S04]  /*27f0*/  BSSY B1, `(.L_x_53) ;  /* 0x0000006000017945 */ /* 0x000fe80003800000 */
[----:B------:R0:W-:Y:S01]  /*2800*/  @!P2 STG.E.U8 desc[UR36][R4.64+0x9], R31 ;  /* 0x0000091f0400a986 */ /* 0x0001e2000c101124 */
[----:B------:R-:W-:Y:S05]  /*2810*/  @P4 BRA `(.L_x_54) ;  /* 0x00000000000c4947 */ /* 0x000fea0003800000 */
[----:B--2---:R-:W1:Y:S02]  /*2820*/  LDG.E.U8 R57, desc[UR36][R8.64+0x10] ;  /* 0x0000102408397981 */ /* 0x004e64000c1e1100 */
[----:B-1----:R-:W-:-:S05]  /*2830*/  PRMT R3, R57, 0x8880, RZ ;  /* 0x0000888039037816 */ /* 0x002fca00000000ff */
[----:B------:R-:W-:-:S07]  /*2840*/  IMAD R0, R3, R56, RZ ;  /* 0x0000003803007224 */ /* 0x000fce00078e02ff */
.L_x_54:
[----:B------:R-:W-:Y:S05]  /*2850*/  BSYNC B1 ;  /* 0x0000000000017941 */ /* 0x000fea0003800000 */
.L_x_53:
[----:B-1----:R-:W-:Y:S01]  /*2860*/  @!P4 IMAD R3, R32, R23, R0 ;  /* 0x000000172003c224 */ /* 0x002fe200078e0200 */
[----:B------:R-:W-:Y:S04]  /*2870*/  BSSY B1, `(.L_x_55) ;  /* 0x0000006000017945 */ /* 0x000fe80003800000 */
[----:B------:R1:W-:Y:S01]  /*2880*/  @!P4 STG.E.U8 desc[UR36][R6.64+0x10], R3 ;  /* 0x000010030600c986 */ /* 0x0003e2000c101124 */
[----:B------:R-:W-:Y:S05]  /*2890*/  @P3 BRA `(.L_x_56) ;  /* 0x00000000000c3947 */ /* 0x000fea0003800000 */
[----:B--2---:R-:W1:Y:S02]  /*28a0*/  LDG.E.U8 R57, desc[UR36][R8.64+0x11] ;  /* 0x0000112408397981 */ /* 0x004e64000c1e1100 */
[----:B-1----:R-:W-:-:S05]  /*28b0*/  PRMT R3, R57, 0x8880, RZ ;  /* 0x0000888039037816 */ /* 0x002fca00000000ff */
[----:B------:R-:W-:-:S07]  /*28c0*/  IMAD R0, R3, R56, RZ ;  /* 0x0000003803007224 */ /* 0x000fce00078e02ff */
.L_x_56:
[----:B------:R-:W-:Y:S05]  /*28d0*/  BSYNC B1 ;  /* 0x0000000000017941 */ /* 0x000fea0003800000 */
.L_x_55:
[----:B------:R-:W-:Y:S01]  /*28e0*/  @!P3 IMAD R33, R33, R23, R0 ;  /* 0x000000172121b224 */ /* 0x000fe200078e0200 */
[----:B------:R-:W-:Y:S04]  /*28f0*/  BSSY B1, `(.L_x_57) ;  /* 0x0000006000017945 */ /* 0x000fe80003800000 */
[----:B------:R0:W-:Y:S01]  /*2900*/  @!P3 STG.E.U8 desc[UR36][R6.64+0x11], R33 ;  /* 0x000011210600b986 */ /* 0x0001e2000c101124 */
[----:B------:R-:W-:Y:S05]  /*2910*/  @P1 BRA `(.L_x_58) ;  /* 0x00000000000c1947 */ /* 0x000fea0003800000 */
[----:B--2---:R-:W1:Y:S02]  /*2920*/  LDG.E.U8 R57, desc[UR36][R10.64+0x10] ;  /* 0x000010240a397981 */ /* 0x004e64000c1e1100 */
[----:B-1----:R-:W-:-:S05]  /*2930*/  PRMT R3, R57, 0x8880, RZ ;  /* 0x0000888039037816 */ /* 0x002fca00000000ff */
[----:B------:R-:W-:-:S07]  /*2940*/  IMAD R0, R3, R56, RZ ;  /* 0x0000003803007224 */ /* 0x000fce00078e02ff */
.L_x_58:
[----:B------:R-:W-:Y:S05]  /*2950*/  BSYNC B1 ;  /* 0x0000000000017941 */ /* 0x000fea0003800000 */
.L_x_57:
        /* <DEDUP_REMOVED lines=13> */
.L_x_60:
[----:B------:R-:W-:Y:S05]  /*2a30*/  BSYNC B1 ;  /* 0x0000000000017941 */ /* 0x000fea0003800000 */
.L_x_59:
[----:B------:R-:W-:Y:S01]  /*2a40*/  @!P0 IMAD R35, R35, R23, R0 ;  /* 0x0000001723238224 */ /* 0x000fe200078e0200 */
[----:B------:R-:W-:Y:S04]  /*2a50*/  BSSY B1, `(.L_x_61) ;  /* 0x0000006000017945 */ /* 0x000fe80003800000 */
[----:B------:R0:W-:Y:S01]  /*2a60*/  @!P0 STG.E.U8 desc[UR36][R4.64+0x11], R35 ;  /* 0x0000112304008986 */ /* 0x0001e2000c101124 */
[----:B------:R-:W-:Y:S05]  /*2a70*/  @P4 BRA `(.L_x_62) ;  /* 0x00000000000c4947 */ /* 0x000fea0003800000 */
[----:B--2---:R-:W1:Y:S02]  /*2a80*/  LDG.E.U8 R57, desc[UR36][R8.64+0x18] ;  /* 0x0000182408397981 */ /* 0x004e64000c1e1100 */
[----:B-1----:R-:W-:-:S05]  /*2a90*/  PRMT R3, R57, 0x8880, RZ ;  /* 0x0000888039037816 */ /* 0x002fca00000000ff */
[----:B------:R-:W-:-:S07]  /*2aa0*/  IMAD R0, R3, R56, RZ ;  /* 0x0000003803007224 */ /* 0x000fce00078e02ff */
.L_x_62:
[----:B------:R-:W-:Y:S05]  /*2ab0*/  BSYNC B1 ;  /* 0x0000000000017941 */ /* 0x000fea0003800000 */
.L_x_61:
[----:B-1----:R-:W-:Y:S01]  /*2ac0*/  @!P4 IMAD R3, R36, R23, R0 ;  /* 0x000000172403c224 */ /* 0x002fe200078e0200 */
[----:B------:R-:W-:Y:S04]  /*2ad0*/  BSSY B1, `(.L_x_63) ;  /* 0x0000006000017945 */ /* 0x000fe80003800000 */
[----:B------:R1:W-:Y:S01]  /*2ae0*/  @!P4 STG.E.U8 desc[UR36][R6.64+0x18], R3 ;  /* 0x000018030600c986 */ /* 0x0003e2000c101124 */
[----:B------:R-:W-:Y:S05]  /*2af0*/  @P1 BRA `(.L_x_64) ;  /* 0x00000000000c1947 */ /* 0x000fea0003800000 */
[----:B--2---:R-:W1:Y:S02]  /*2b00*/  LDG.E.U8 R57, desc[UR36][R8.64+0x19] ;  /* 0x0000192408397981 */ /* 0x004e64000c1e1100 */
[----:B-1----:R-:W-:-:S05]  /*2b10*/  PRMT R3, R57, 0x8880, RZ ;  /* 0x0000888039037816 */ /* 0x002fca00000000ff */
[----:B------:R-:W-:-:S07]  /*2b20*/  IMAD R0, R3, R56, RZ ;  /* 0x0000003803007224 */ /* 0x000fce00078e02ff */
.L_x_64:
[----:B------:R-:W-:Y:S05]  /*2b30*/  BSYNC B1 ;  /* 0x0000000000017941 */ /* 0x000fea0003800000 */
.L_x_63:
[----:B------:R-:W-:Y:S01]  /*2b40*/  @!P1 IMAD R37, R37, R23, R0 ;  /* 0x0000001725259224 */ /* 0x000fe200078e0200 */
[----:B------:R-:W-:Y:S04]  /*2b50*/  BSSY B1, `(.L_x_65) ;  /* 0x0000006000017945 */ /* 0x000fe80003800000 */
[----:B------:R0:W-:Y:S01]  /*2b60*/  @!P1 STG.E.U8 desc[UR36][R6.64+0x19], R37 ;  /* 0x0000192506009986 */ /* 0x0001e2000c101124 */
[----:B------:R-:W-:Y:S05]  /*2b70*/  @P3 BRA `(.L_x_66) ;  /* 0x00000000000c3947 */ /* 0x000fea0003800000 */
[----:B--2---:R-:W1:Y:S02]  /*2b80*/  LDG.E.U8 R57, desc[UR36][R10.64+0x18] ;  /* 0x000018240a397981 */ /* 0x004e64000c1e1100 */
[----:B-1----:R-:W-:-:S05]  /*2b90*/  PRMT R3, R57, 0x8880, RZ ;  /* 0x0000888039037816 */ /* 0x002fca00000000ff */
[----:B------:R-:W-:-:S07]  /*2ba0*/  IMAD R0, R3, R56, RZ ;  /* 0x0000003803007224 */ /* 0x000fce00078e02ff */
.L_x_66:
[----:B------:R-:W-:Y:S05]  /*2bb0*/  BSYNC B1 ;  /* 0x0000000000017941 */ /* 0x000fea0003800000 */
.L_x_65:
        /* <DEDUP_REMOVED lines=13> */
.L_x_68:
[----:B------:R-:W-:Y:S05]  /*2c90*/  BSYNC B1 ;  /* 0x0000000000017941 */ /* 0x000fea0003800000 */
.L_x_67:
[----:B------:R-:W-:Y:S01]  /*2ca0*/  @!P2 IMAD R39, R39, R23, R0 ;  /* 0x000000172727a224 */ /* 0x000fe200078e0200 */
[----:B------:R-:W-:Y:S04]  /*2cb0*/  BSSY B1, `(.L_x_69) ;  /* 0x0000006000017945 */ /* 0x000fe80003800000 */
[----:B------:R0:W-:Y:S01]  /*2cc0*/  @!P2 STG.E.U8 desc[UR36][R4.64+0x19], R39 ;  /* 0x000019270400a986 */ /* 0x0001e2000c101124 */
[----:B------:R-:W-:Y:S05]  /*2cd0*/  @P4 BRA `(.L_x_70) ;  /* 0x00000000000c4947 */ /* 0x000fea0003800000 */
[----:B--2---:R-:W1:Y:S02]  /*2ce0*/  LDG.E.U8 R57, desc[UR36][R8.64+0x20] ;  /* 0x0000202408397981 */ /* 0x004e64000c1e1100 */
[----:B-1----:R-:W-:-:S05]  /*2cf0*/  PRMT R3, R57, 0x8880, RZ ;  /* 0x0000888039037816 */ /* 0x002fca00000000ff */
[----:B------:R-:W-:-:S07]  /*2d00*/  IMAD R0, R3, R56, RZ ;  /* 0x0000003803007224 */ /* 0x000fce00078e02ff */
.L_x_70:
[----:B------:R-:W-:Y:S05]  /*2d10*/  BSYNC B1 ;  /* 0x0000000000017941 */ /* 0x000fea0003800000 */
.L_x_69:
[----:B-1----:R-:W-:Y:S01]  /*2d20*/  @!P4 IMAD R3, R40, R23, R0 ;  /* 0x000000172803c224 */ /* 0x002fe200078e0200 */
[----:B------:R-:W-:Y:S04]  /*2d30*/  BSSY B1, `(.L_x_71) ;  /* 0x0000006000017945 */ /* 0x000fe80003800000 */
[----:B------:R1:W-:Y:S01]  /*2d40*/  @!P4 STG.E.U8 desc[UR36][R6.64+0x20], R3 ;  /* 0x000020030600c986 */ /* 0x0003e2000c101124 */
[----:B------:R-:W-:Y:S05]  /*2d50*/  @P3 BRA `(.L_x_72) ;  /* 0x00000000000c3947 */ /* 0x000fea0003800000 */
[----:B--2---:R-:W1:Y:S02]  /*2d60*/  LDG.E.U8 R57, desc[UR36][R8.64+0x21] ;  /* 0x0000212408397981 */ /* 0x004e64000c1e1100 */
[----:B-1----:R-:W-:-:S05]  /*2d70*/  PRMT R3, R57, 0x8880, RZ ;  /* 0x0000888039037816 */ /* 0x002fca00000000ff */
[----:B------:R-:W-:-:S07]  /*2d80*/  IMAD R0, R3, R56, RZ ;  /* 0x0000003803007224 */ /* 0x000fce00078e02ff */
.L_x_72:
[----:B------:R-:W-:Y:S05]  /*2d90*/  BSYNC B1 ;  /* 0x0000000000017941 */ /* 0x000fea0003800000 */
.L_x_71:
[----:B------:R-:W-:Y:S01]  /*2da0*/  @!P3 IMAD R41, R41, R23, R0 ;  /* 0x000000172929b224 */ /* 0x000fe200078e0200 */
[----:B------:R-:W-:Y:S04]  /*2db0*/  BSSY B1, `(.L_x_73) ;  /* 0x0000006000017945 */ /* 0x000fe80003800000 */
[----:B------:R0:W-:Y:S01]  /*2dc0*/  @!P3 STG.E.U8 desc[UR36][R6.64+0x21], R41 ;  /* 0x000021290600b986 */ /* 0x0001e2000c101124 */
[----:B------:R-:W-:Y:S05]  /*2dd0*/  @P1 BRA `(.L_x_74) ;  /* 0x00000000000c1947 */ /* 0x000fea0003800000 */
[----:B--2---:R-:W1:Y:S02]  /*2de0*/  LDG.E.U8 R57, desc[UR36][R10.64+0x20] ;  /* 0x000020240a397981 */ /* 0x004e64000c1e1100 */
[----:B-1----:R-:W-:-:S05]  /*2df0*/  PRMT R3, R57, 0x8880, RZ ;  /* 0x0000888039037816 */ /* 0x002fca00000000ff */
[----:B------:R-:W-:-:S07]  /*2e00*/  IMAD R0, R3, R56, RZ ;  /* 0x0000003803007224 */ /* 0x000fce00078e02ff */
.L_x_74:
[----:B------:R-:W-:Y:S05]  /*2e10*/  BSYNC B1 ;  /* 0x0000000000017941 */ /* 0x000fea0003800000 */
.L_x_73:
        /* <DEDUP_REMOVED lines=13> */
.L_x_76:
[----:B------:R-:W-:Y:S05]  /*2ef0*/  BSYNC B1 ;  /* 0x0000000000017941 */ /* 0x000fea0003800000 */
.L_x_75:
[----:B------:R-:W-:Y:S01]  /*2f00*/  @!P0 IMAD R43, R43, R23, R0 ;  /* 0x000000172b2b8224 */ /* 0x000fe200078e0200 */
[----:B------:R-:W-:Y:S04]  /*2f10*/  BSSY B1, `(.L_x_77) ;  /* 0x0000006000017945 */ /* 0x000fe80003800000 */
[----:B------:R0:W-:Y:S01]  /*2f20*/  @!P0 STG.E.U8 desc[UR36][R4.64+0x21], R43 ;  /* 0x0000212b04008986 */ /* 0x0001e2000c101124 */
[----:B------:R-:W-:Y:S05]  /*2f30*/  @P4 BRA `(.L_x_78) ;  /* 0x00000000000c4947 */ /* 0x000fea0003800000 */
[----:B--2---:R-:W1:Y:S02]  /*2f40*/  LDG.E.U8 R57, desc[UR36][R8.64+0x28] ;  /* 0x0000282408397981 */ /* 0x004e64000c1e1100 */
[----:B-1----:R-:W-:-:S05]  /*2f50*/  PRMT R3, R57, 0x8880, RZ ;  /* 0x0000888039037816 */ /* 0x002fca00000000ff */
[----:B------:R-:W-:-:S07]  /*2f60*/  IMAD R0, R3, R56, RZ ;  /* 0x0000003803007224 */ /* 0x000fce00078e02ff */
.L_x_78:
[----:B------:R-:W-:Y:S05]  /*2f70*/  BSYNC B1 ;  /* 0x0000000000017941 */ /* 0x000fea0003800000 */
.L_x_77:
[----:B-1----:R-:W-:Y:S01]  /*2f80*/  @!P4 IMAD R3, R44, R23, R0 ;  /* 0x000000172c03c224 */ /* 0x002fe200078e0200 */
[----:B------:R-:W-:Y:S04]  /*2f90*/  BSSY B1, `(.L_x_79) ;  /* 0x0000006000017945 */ /* 0x000fe80003800000 */
[----:B------:R1:W-:Y:S01]  /*2fa0*/  @!P4 STG.E.U8 desc[UR36][R6.64+0x28], R3 ;  /* 0x000028030600c986 */ /* 0x0003e2000c101124 */
[----:B------:R-:W-:Y:S05]  /*2fb0*/  @P1 BRA `(.L_x_80) ;  /* 0x00000000000c1947 */ /* 0x000fea0003800000 */
[----:B--2---:R-:W1:Y:S02]  /*2fc0*/  LDG.E.U8 R57, desc[UR36][R8.64+0x29] ;  /* 0x0000292408397981 */ /* 0x004e64000c1e1100 */
[----:B-1----:R-:W-:-:S05]  /*2fd0*/  PRMT R3, R57, 0x8880, RZ ;  /* 0x0000888039037816 */ /* 0x002fca00000000ff */
[----:B------:R-:W-:-:S07]  /*2fe0*/  IMAD R0, R3, R56, RZ ;  /* 0x0000003803007224 */ /* 0x000fce00078e02ff */
.L_x_80:
[----:B------:R-:W-:Y:S05]  /*2ff0*/  BSYNC B1 ;  /* 0x0000000000017941 */ /* 0x000fea0003800000 */
.L_x_79:
[----:B------:R-:W-:Y:S01]  /*3000*/  @!P1 IMAD R45, R45, R23, R0 ;  /* 0x000000172d2d9224 */ /* 0x000fe200078e0200 */
[----:B------:R-:W-:Y:S04]  /*3010*/  BSSY B1, `(.L_x_81) ;  /* 0x0000006000017945 */ /* 0x000fe80003800000 */
[----:B------:R0:W-:Y:S01]  /*3020*/  @!P1 STG.E.U8 desc[UR36][R6.64+0x29], R45 ;  /* 0x0000292d06009986 */ /* 0x0001e2000c101124 */
[----:B------:R-:W-:Y:S05]  /*3030*/  @P3 BRA `(.L_x_82) ;  /* 0x00000000000c3947 */ /* 0x000fea0003800000 */
[----:B--2---:R-:W1:Y:S02]  /*3040*/  LDG.E.U8 R57, desc[UR36][R10.64+0x28] ;  /* 0x000028240a397981 */ /* 0x004e64000c1e1100 */
[----:B-1----:R-:W-:-:S05]  /*3050*/  PRMT R3, R57, 0x8880, RZ ;  /* 0x0000888039037816 */ /* 0x002fca00000000ff */
[----:B------:R-:W-:-:S07]  /*3060*/  IMAD R0, R3, R56, RZ ;  /* 0x0000003803007224 */ /* 0x000fce00078e02ff */
.L_x_82:
[----:B------:R-:W-:Y:S05]  /*3070*/  BSYNC B1 ;  /* 0x0000000000017941 */ /* 0x000fea0003800000 */
.L_x_81:
        /* <DEDUP_REMOVED lines=13> */
.L_x_84:
[----:B------:R-:W-:Y:S05]  /*3150*/  BSYNC B1 ;  /* 0x0000000000017941 */ /* 0x000fea0003800000 */
.L_x_83:
[----:B------:R-:W-:Y:S01]  /*3160*/  @!P2 IMAD R47, R47, R23, R0 ;  /* 0x000000172f2fa224 */ /* 0x000fe200078e0200 */
[----:B------:R-:W-:Y:S04]  /*3170*/  BSSY B1, `(.L_x_85) ;  /* 0x0000006000017945 */ /* 0x000fe80003800000 */
[----:B------:R0:W-:Y:S01]  /*3180*/  @!P2 STG.E.U8 desc[UR36][R4.64+0x29], R47 ;  /* 0x0000292f0400a986 */ /* 0x0001e2000c101124 */
[----:B------:R-:W-:Y:S05]  /*3190*/  @P4 BRA `(.L_x_86) ;  /* 0x00000000000c4947 */ /* 0x000fea0003800000 */
[----:B--2---:R-:W1:Y:S02]  /*31a0*/  LDG.E.U8 R57, desc[UR36][R8.64+0x30] ;  /* 0x0000302408397981 */ /* 0x004e64000c1e1100 */
[----:B-1----:R-:W-:-:S05]  /*31b0*/  PRMT R3, R57, 0x8880, RZ ;  /* 0x0000888039037816 */ /* 0x002fca00000000ff */
[----:B------:R-:W-:-:S07]  /*31c0*/  IMAD R0, R3, R56, RZ ;  /* 0x0000003803007224 */ /* 0x000fce00078e02ff */
.L_x_86:
[----:B------:R-:W-:Y:S05]  /*31d0*/  BSYNC B1 ;  /* 0x0000000000017941 */ /* 0x000fea0003800000 */
.L_x_85:
[----:B-1----:R-:W-:Y:S01]  /*31e0*/  @!P4 IMAD R3, R48, R23, R0 ;  /* 0x000000173003c224 */ /* 0x002fe200078e0200 */
[----:B------:R-:W-:Y:S04]  /*31f0*/  BSSY B1, `(.L_x_87) ;  /* 0x0000006000017945 */ /* 0x000fe80003800000 */
[----:B------:R1:W-:Y:S01]  /*3200*/  @!P4 STG.E.U8 desc[UR36][R6.64+0x30], R3 ;  /* 0x000030030600c986 */ /* 0x0003e2000c101124 */
[----:B------:R-:W-:Y:S05]  /*3210*/  @P3 BRA `(.L_x_88) ;  /* 0x00000000000c3947 */ /* 0x000fea0003800000 */
[----:B--2---:R-:W1:Y:S02]  /*3220*/  LDG.E.U8 R57, desc[UR36][R8.64+0x31] ;  /* 0x0000312408397981 */ /* 0x004e64000c1e1100 */
[----:B-1----:R-:W-:-:S05]  /*3230*/  PRMT R3, R57, 0x8880, RZ ;  /* 0x0000888039037816 */ /* 0x002fca00000000ff */
[----:B------:R-:W-:-:S07]  /*3240*/  IMAD R0, R3, R56, RZ ;  /* 0x0000003803007224 */ /* 0x000fce00078e02ff */
.L_x_88:
[----:B------:R-:W-:Y:S05]  /*3250*/  BSYNC B1 ;  /* 0x0000000000017941 */ /* 0x000fea0003800000 */
.L_x_87:
[----:B------:R-:W-:Y:S01]  /*3260*/  @!P3 IMAD R49, R49, R23, R0 ;  /* 0x000000173131b224 */ /* 0x000fe200078e0200 */
[----:B------:R-:W-:Y:S04]  /*3270*/  BSSY B1, `(.L_x_89) ;  /* 0x0000006000017945 */ /* 0x000fe80003800000 */
[----:B------:R0:W-:Y:S01]  /*3280*/  @!P3 STG.E.U8 desc[UR36][R6.64+0x31], R49 ;  /* 0x000031310600b986 */ /* 0x0001e2000c101124 */
[----:B------:R-:W-:Y:S05]  /*3290*/  @P1 BRA `(.L_x_90) ;  /* 0x00000000000c1947 */ /* 0x000fea0003800000 */
[----:B--2---:R-:W1:Y:S02]  /*32a0*/  LDG.E.U8 R57, desc[UR36][R10.64+0x30] ;  /* 0x000030240a397981 */ /* 0x004e64000c1e1100 */
[----:B-1----:R-:W-:-:S05]  /*32b0*/  PRMT R3, R57, 0x8880, RZ ;  /* 0x0000888039037816 */ /* 0x002fca00000000ff */
[----:B------:R-:W-:-:S07]  /*32c0*/  IMAD R0, R3, R56, RZ ;  /* 0x0000003803007224 */ /* 0x000fce00078e02ff */
.L_x_90:
[----:B------:R-:W-:Y:S05]  /*32d0*/  BSYNC B1 ;  /* 0x0000000000017941 */ /* 0x000fea0003800000 */
.L_x_89:
        /* <DEDUP_REMOVED lines=13> */
.L_x_92:
[----:B------:R-:W-:Y:S05]  /*33b0*/  BSYNC B1 ;  /* 0x0000000000017941 */ /* 0x000fea0003800000 */
.L_x_91:
[----:B------:R-:W-:Y:S01]  /*33c0*/  @!P0 IMAD R51, R51, R23, R0 ;  /* 0x0000001733338224 */ /* 0x000fe200078e0200 */
[----:B------:R-:W-:Y:S04]  /*33d0*/  BSSY B1, `(.L_x_93) ;  /* 0x0000006000017945 */ /* 0x000fe80003800000 */
[----:B------:R0:W-:Y:S01]  /*33e0*/  @!P0 STG.E.U8 desc[UR36][R4.64+0x31], R51 ;  /* 0x0000313304008986 */ /* 0x0001e2000c101124 */
[----:B------:R-:W-:Y:S05]  /*33f0*/  @P4 BRA `(.L_x_94) ;  /* 0x00000000000c4947 */ /* 0x000fea0003800000 */
[----:B--2---:R-:W1:Y:S02]  /*3400*/  LDG.E.U8 R57, desc[UR36][R8.64+0x38] ;  /* 0x0000382408397981 */ /* 0x004e64000c1e1100 */
[----:B-1----:R-:W-:-:S05]  /*3410*/  PRMT R3, R57, 0x8880, RZ ;  /* 0x0000888039037816 */ /* 0x002fca00000000ff */
[----:B------:R-:W-:-:S07]  /*3420*/  IMAD R0, R3, R56, RZ ;  /* 0x0000003803007224 */ /* 0x000fce00078e02ff */
.L_x_94:
[----:B------:R-:W-:Y:S05]  /*3430*/  BSYNC B1 ;  /* 0x0000000000017941 */ /* 0x000fea0003800000 */
.L_x_93:
[----:B-1----:R-:W-:Y:S01]  /*3440*/  @!P4 IMAD R3, R52, R23, R0 ;  /* 0x000000173403c224 */ /* 0x002fe200078e0200 */
[----:B------:R-:W-:Y:S04]  /*3450*/  BSSY B1, `(.L_x_95) ;  /* 0x0000006000017945 */ /* 0x000fe80003800000 */
[----:B------:R1:W-:Y:S01]  /*3460*/  @!P4 STG.E.U8 desc[UR36][R6.64+0x38], R3 ;  /* 0x000038030600c986 */ /* 0x0003e2000c101124 */
[----:B------:R-:W-:Y:S05]  /*3470*/  @P1 BRA `(.L_x_96) ;  /* 0x00000000000c1947 */ /* 0x000fea0003800000 */
[----:B--2---:R-:W1:Y:S02]  /*3480*/  LDG.E.U8 R57, desc[UR36][R8.64+0x39] ;  /* 0x0000392408397981 */ /* 0x004e64000c1e1100 */
[----:B-1----:R-:W-:-:S05]  /*3490*/  PRMT R3, R57, 0x8880, RZ ;  /* 0x0000888039037816 */ /* 0x002fca00000000ff */
[----:B------:R-:W-:-:S07]  /*34a0*/  IMAD R0, R3, R56, RZ ;  /* 0x0000003803007224 */ /* 0x000fce00078e02ff */
.L_x_96:
[----:B------:R-:W-:Y:S05]  /*34b0*/  BSYNC B1 ;  /* 0x0000000000017941 */ /* 0x000fea0003800000 */
.L_x_95:
[----:B------:R-:W-:Y:S01]  /*34c0*/  @!P1 IMAD R53, R53, R23, R0 ;  /* 0x0000001735359224 */ /* 0x000fe200078e0200 */
[----:B------:R-:W-:Y:S04]  /*34d0*/  BSSY B1, `(.L_x_97) ;  /* 0x0000006000017945 */ /* 0x000fe80003800000 */
[----:B------:R0:W-:Y:S01]  /*34e0*/  @!P1 STG.E.U8 desc[UR36][R6.64+0x39], R53 ;  /* 0x0000393506009986 */ /* 0x0001e2000c101124 */
[----:B------:R-:W-:Y:S05]  /*34f0*/  @P3 BRA `(.L_x_98) ;  /* 0x00000000000c3947 */ /* 0x000fea0003800000 */
[----:B--2---:R-:W1:Y:S02]  /*3500*/  LDG.E.U8 R57, desc[UR36][R10.64+0x38] ;  /* 0x000038240a397981 */ /* 0x004e64000c1e1100 */
[----:B-1----:R-:W-:-:S05]  /*3510*/  PRMT R3, R57, 0x8880, RZ ;  /* 0x0000888039037816 */ /* 0x002fca00000000ff */
[----:B------:R-:W-:-:S07]  /*3520*/  IMAD R0, R3, R56, RZ ;  /* 0x0000003803007224 */ /* 0x000fce00078e02ff */
.L_x_98:
[----:B------:R-:W-:Y:S05]  /*3530*/  BSYNC B1 ;  /* 0x0000000000017941 */ /* 0x000fea0003800000 */
.L_x_97:
[----:B-1----:R-:W-:Y:S01]  /*3540*/  @!P3 IMAD R3, R54, R23, R0 ;  /* 0x000000173603b224 */ /* 0x002fe200078e0200 */
[----:B------:R-:W-:Y:S01]  /*3550*/  ISETP.LT.OR P2, PT, R60, 0x9, !P2 ;  /* 0x000000093c00780c */ /* 0x000fe20005741670 */
[----:B------:R-:W-:Y:S03]  /*3560*/  BSSY B1, `(.L_x_99) ;  /* 0x0000006000017945 */ /* 0x000fe60003800000 */
[----:B------:R1:W-:Y:S09]  /*3570*/  @!P3 STG.E.U8 desc[UR36][R4.64+0x38], R3 ;  /* 0x000038030400b986 */ /* 0x0003f2000c101124 */
[----:B------:R-:W-:Y:S05]  /*3580*/  @P2 BRA `(.L_x_100) ;  /* 0x00000000000c2947 */ /* 0x000fea0003800000 */
[----:B--2---:R-:W1:Y:S02]  /*3590*/  LDG.E.U8 R57, desc[UR36][R10.64+0x39] ;  /* 0x000039240a397981 */ /* 0x004e64000c1e1100 */
[----:B-1----:R-:W-:-:S05]  /*35a0*/  PRMT R3, R57, 0x8880, RZ ;  /* 0x0000888039037816 */ /* 0x002fca00000000ff */
[----:B------:R-:W-:-:S07]  /*35b0*/  IMAD R0, R3, R56, RZ ;  /* 0x0000003803007224 */ /* 0x000fce00078e02ff */
.L_x_100:
[----:B------:R-:W-:Y:S05]  /*35c0*/  BSYNC B1 ;  /* 0x0000000000017941 */ /* 0x000fea0003800000 */
.L_x_99:
[----:B------:R-:W-:Y:S01]  /*35d0*/  IMAD R55, R55, R23, R0 ;  /* 0x0000001737377224 */ /* 0x000fe200078e0200 */
[----:B------:R-:W-:Y:S06]  /*35e0*/  @P2 BRA `(.L_x_101) ;  /* 0x0000000400c82947 */ /* 0x000fec0003800000 */
[----:B------:R0:W-:Y:S01]  /*35f0*/  STG.E.U8 desc[UR36][R4.64+0x39], R55 ;  /* 0x0000393704007986 */ /* 0x0001e2000c101124 */
[----:B------:R-:W-:Y:S05]  /*3600*/  BRA `(.L_x_101) ;  /* 0x0000000400c07947 */ /* 0x000fea0003800000 */
.L_x_36:
[C---:B------:R-:W-:Y:S02]  /*3610*/  ISETP.GE.AND P0, PT, R64.reuse, 0x2, PT ;  /* 0x000000024000780c */ /* 0x040fe40003f06270 */
[----:B------:R-:W-:Y:S02]  /*3620*/  ISETP.GE.AND P2, PT, R64, 0x1, PT ;  /* 0x000000014000780c */ /* 0x000fe40003f46270 */
[C---:B------:R-:W-:Y:S02]  /*3630*/  ISETP.LT.OR P3, PT, R60.reuse, 0x1, !P0 ;  /* 0x000000013c00780c */ /* 0x040fe40004761670 */
[C---:B------:R-:W-:Y:S02]  /*3640*/  ISETP.LT.OR P1, PT, R60.reuse, 0x1, !P2 ;  /* 0x000000013c00780c */ /* 0x040fe40005721670 */
[C---:B------:R-:W-:Y:S02]  /*3650*/  ISETP.LT.OR P2, PT, R60.reuse, 0x9, !P2 ;  /* 0x000000093c00780c */ /* 0x040fe40005741670 */
[----:B------:R-:W-:-:S07]  /*3660*/  ISETP.LT.OR P0, PT, R60, 0x9, !P0 ;  /* 0x000000093c00780c */ /* 0x000fce0004701670 */
[-C--:B------:R-:W-:Y:S02]  /*3670*/  @!P3 IMAD R25, R25, R23.reuse, RZ ;  /* 0x000000171919b224 */ /* 0x080fe400078e02ff */
[-C--:B------:R-:W-:Y:S02]  /*3680*/  @!P1 IMAD R3, R24, R23.reuse, RZ ;  /* 0x0000001718039224 */ /* 0x080fe400078e02ff */
[-C--:B------:R-:W-:Y:S01]  /*3690*/  @!P2 IMAD R9, R26, R23.reuse, RZ ;  /* 0x000000171a09a224 */ /* 0x080fe200078e02ff */
[----:B------:R-:W-:Y:S01]  /*36a0*/  @!P3 STG.E.U8 desc[UR36][R6.64+0x1], R25 ;  /* 0x000001190600b986 */ /* 0x000fe2000c101124 */
[C---:B------:R-:W-:Y:S01]  /*36b0*/  ISETP.GE.AND P3, PT, R64.reuse, 0x9, PT ;  /* 0x000000094000780c */ /* 0x040fe20003f66270 */
[----:B------:R-:W-:Y:S02]  /*36c0*/  @!P0 IMAD R27, R27, R23, RZ ;  /* 0x000000171b1b8224 */ /* 0x000fe400078e02ff */
[----:B------:R0:W-:Y:S01]  /*36d0*/  @!P1 STG.E.U8 desc[UR36][R6.64], R3 ;  /* 0x0000000306009986 */ /* 0x0001e2000c101124 */
[----:B------:R-:W-:-:S03]  /*36e0*/  ISETP.GE.AND P1, PT, R64, 0xa, PT ;  /* 0x0000000a4000780c */ /* 0x000fc60003f26270 */
[----:B------:R1:W-:Y:S01]  /*36f0*/  @!P2 STG.E.U8 desc[UR36][R4.64], R9 ;  /* 0x000000090400a986 */ /* 0x0003e2000c101124 */
[C---:B------:R-:W-:Y:S02]  /*3700*/  ISETP.LT.OR P2, PT, R60.reuse, 0x1, !P3 ;  /* 0x000000013c00780c */ /* 0x040fe40005f41670 */
[C---:B------:R-:W-:Y:S01]  /*3710*/  ISETP.LT.OR P4, PT, R60.reuse, 0x1, !P1 ;  /* 0x000000013c00780c */ /* 0x040fe20004f81670 */
[----:B------:R-:W-:Y:S01]  /*3720*/  @!P0 STG.E.U8 desc[UR36][R4.64+0x1], R27 ;  /* 0x0000011b04008986 */ /* 0x000fe2000c101124 */
[----:B------:R-:W-:Y:S02]  /*3730*/  ISETP.LT.OR P3, PT, R60, 0x9, !P3 ;  /* 0x000000093c00780c */ /* 0x000fe40005f61670 */
[----:B------:R-:W-:Y:S02]  /*3740*/  ISETP.GE.AND P0, PT, R64, 0x12, PT ;  /* 0x000000124000780c */ /* 0x000fe40003f06270 */
[----:B------:R-:W-:-:S05]  /*3750*/  ISETP.LT.OR P1, PT, R60, 0x9, !P1 ;  /* 0x000000093c00780c */ /* 0x000fca0004f21670 */
[-C--:B------:R-:W-:Y:S02]  /*3760*/  @!P2 IMAD R11, R28, R23.reuse, RZ ;  /* 0x000000171c0ba224 */ /* 0x080fe400078e02ff */
[-C--:B------:R-:W-:Y:S02]  /*3770*/  @!P4 IMAD R29, R29, R23.reuse, RZ ;  /* 0x000000171d1dc224 */ /* 0x080fe400078e02ff */
[-C--:B0-----:R-:W-:Y:S01]  /*3780*/  @!P3 IMAD R3, R30, R23.reuse, RZ ;  /* 0x000000171e03b224 */ /* 0x081fe200078e02ff */
[----:B------:R0:W-:Y:S01]  /*3790*/  @!P2 STG.E.U8 desc[UR36][R6.64+0x8], R11 ;  /* 0x0000080b0600a986 */ /* 0x0001e2000c101124 */
[----:B------:R-:W-:Y:S02]  /*37a0*/  ISETP.GE.AND P2, PT, R64, 0x11, PT ;  /* 0x000000114000780c */ /* 0x000fe40003f46270 */
[----:B------:R-:W-:Y:S01]  /*37b0*/  @!P1 IMAD R31, R31, R23, RZ ;  /* 0x000000171f1f9224 */ /* 0x000fe200078e02ff */
[----:B------:R-:W-:Y:S01]  /*37c0*/  @!P4 STG.E.U8 desc[UR36][R6.64+0x9], R29 ;  /* 0x0000091d0600c986 */ /* 0x000fe2000c101124 */
[----:B------:R-:W-:-:S02]  /*37d0*/  ISETP.LT.OR P4, PT, R60, 0x1, !P0 ;  /* 0x000000013c00780c */ /* 0x000fc40004781670 */
[C---:B------:R-:W-:Y:S01]  /*37e0*/  ISETP.LT.OR P0, PT, R60.reuse, 0x9, !P0 ;  /* 0x000000093c00780c */ /* 0x040fe20004701670 */
[----:B------:R3:W-:Y:S01]  /*37f0*/  @!P3 STG.E.U8 desc[UR36][R4.64+0x8], R3 ;  /* 0x000008030400b986 */ /* 0x0007e2000c101124 */
[C---:B------:R-:W-:Y:S02]  /*3800*/  ISETP.LT.OR P3, PT, R60.reuse, 0x1, !P2 ;  /* 0x000000013c00780c */ /* 0x040fe40005761670 */
[----:B------:R-:W-:Y:S01]  /*3810*/  ISETP.LT.OR P2, PT, R60, 0x9, !P2 ;  /* 0x000000093c00780c */ /* 0x000fe20005741670 */
[----:B------:R-:W-:Y:S01]  /*3820*/  @!P1 STG.E.U8 desc[UR36][R4.64+0x9], R31 ;  /* 0x0000091f04009986 */ /* 0x000fe2000c101124 */
[----:B------:R-:W-:-:S05]  /*3830*/  ISETP.GE.AND P1, PT, R64, 0x1a, PT ;  /* 0x0000001a4000780c */ /* 0x000fca0003f26270 */
[-C--:B------:R-:W-:Y:S02]  /*3840*/  @!P4 IMAD R33, R33, R23.reuse, RZ ;  /* 0x000000172121c224 */ /* 0x080fe400078e02ff */
[-C--:B------:R-:W-:Y:S02]  /*3850*/  @!P0 IMAD R35, R35, R23.reuse, RZ ;  /* 0x0000001723238224 */ /* 0x080fe400078e02ff */
[-C--:B-1----:R-:W-:Y:S01]  /*3860*/  @!P3 IMAD R9, R32, R23.reuse, RZ ;  /* 0x000000172009b224 */ /* 0x082fe200078e02ff */
[----:B------:R-:W-:Y:S01]  /*3870*/  @!P4 STG.E.U8 desc[UR36][R6.64+0x11], R33 ;  /* 0x000011210600c986 */ /* 0x000fe2000c101124 */
[----:B0-----:R-:W-:Y:S01]  /*3880*/  @!P2 IMAD R11, R34, R23, RZ ;  /* 0x00000017220ba224 */ /* 0x001fe200078e02ff */
[----:B------:R-:W-:Y:S02]  /*3890*/  ISETP.LT.OR P4, PT, R60, 0x1, !P1 ;  /* 0x000000013c00780c */ /* 0x000fe40004f81670 */
[----:B------:R0:W-:Y:S01]  /*38a0*/  @!P3 STG.E.U8 desc[UR36][R6.64+0x10], R9 ;  /* 0x000010090600b986 */ /* 0x0001e2000c101124 */
[----:B------:R-:W-:-:S02]  /*38b0*/  ISETP.GE.AND P3, PT, R64, 0x19, PT ;  /* 0x000000194000780c */ /* 0x000fc40003f66270 */
[C---:B------:R-:W-:Y:S01]  /*38c0*/  ISETP.LT.OR P1, PT, R60.reuse, 0x9, !P1 ;  /* 0x000000093c00780c */ /* 0x040fe20004f21670 */
[----:B------:R1:W-:Y:S01]  /*38d0*/  @!P2 STG.E.U8 desc[UR36][R4.64+0x10], R11 ;  /* 0x0000100b0400a986 */ /* 0x0003e2000c101124 */
[C---:B------:R-:W-:Y:S02]  /*38e0*/  ISETP.LT.OR P2, PT, R60.reuse, 0x1, !P3 ;  /* 0x000000013c00780c */ /* 0x040fe40005f41670 */
[----:B------:R-:W-:Y:S01]  /*38f0*/  ISETP.LT.OR P3, PT, R60, 0x9, !P3 ;  /* 0x000000093c00780c */ /* 0x000fe20005f61670 */
[----:B------:R-:W-:Y:S01]  /*3900*/  @!P0 STG.E.U8 desc[UR36][R4.64+0x11], R35 ;  /* 0x0000112304008986 */ /* 0x000fe2000c101124 */
[----:B------:R-:W-:Y:S02]  /*3910*/  ISETP.GE.AND P0, PT, R64, 0x22, PT ;  /* 0x000000224000780c */ /* 0x000fe40003f06270 */
[----:B------:R-:W-:-:S05]  /*3920*/  @!P4 IMAD R37, R37, R23, RZ ;  /* 0x000000172525c224 */ /* 0x000fca00078e02ff */
[----:B------:R-:W-:Y:S01]  /*3930*/  @!P4 STG.E.U8 desc[UR36][R6.64+0x19], R37 ;  /* 0x000019250600c986 */ /* 0x000fe2000c101124 */
[-C--:B------:R-:W-:Y:S02]  /*3940*/  @!P1 IMAD R39, R39, R23.reuse, RZ ;  /* 0x0000001727279224 */ /* 0x080fe400078e02ff */
[-C--:B---3--:R-:W-:Y:S02]  /*3950*/  @!P2 IMAD R3, R36, R23.reuse, RZ ;  /* 0x000000172403a224 */ /* 0x088fe400078e02ff */
[----:B0-----:R-:W-:-:S03]  /*3960*/  @!P3 IMAD R9, R38, R23, RZ ;  /* 0x000000172609b224 */ /* 0x001fc600078e02ff */
[----:B------:R0:W-:Y:S01]  /*3970*/  @!P2 STG.E.U8 desc[UR36][R6.64+0x18], R3 ;  /* 0x000018030600a986 */ /* 0x0001e2000c101124 */
[----:B------:R-:W-:-:S03]  /*3980*/  ISETP.GE.AND P2, PT, R64, 0x21, PT ;  /* 0x000000214000780c */ /* 0x000fc60003f46270 */
[----:B------:R3:W-:Y:S01]  /*3990*/  @!P3 STG.E.U8 desc[UR36][R4.64+0x18], R9 ;  /* 0x000018090400b986 */ /* 0x0007e2000c101124 */
[C---:B------:R-:W-:Y:S02]  /*39a0*/  ISETP.LT.OR P3, PT, R60.reuse, 0x1, !P0 ;  /* 0x000000013c00780c */ /* 0x040fe40004761670 */
[C---:B------:R-:W-:Y:S01]  /*39b0*/  ISETP.LT.OR P4, PT, R60.reuse, 0x1, !P2 ;  /* 0x000000013c00780c */ /* 0x040fe20005781670 */
[----:B------:R-:W-:Y:S01]  /*39c0*/  @!P1 STG.E.U8 desc[UR36][R4.64+0x19], R39 ;  /* 0x0000192704009986 */ /* 0x000fe2000c101124 */
[----:B------:R-:W-:Y:S02]  /*39d0*/  ISETP.LT.OR P2, PT, R60, 0x9, !P2 ;  /* 0x000000093c00780c */ /* 0x000fe40005741670 */
[----:B------:R-:W-:-:S07]  /*39e0*/  ISETP.GE.AND P1, PT, R64, 0x29, PT ;  /* 0x000000294000780c */ /* 0x000fce0003f26270 */
[-C--:B------:R-:W-:Y:S02]  /*39f0*/  @!P3 IMAD R41, R41, R23.reuse, RZ ;  /* 0x000000172929b224 */ /* 0x080fe400078e02ff */
[-C--:B-1----:R-:W-:Y:S02]  /*3a00*/  @!P4 IMAD R11, R40, R23.reuse, RZ ;  /* 0x00000017280bc224 */ /* 0x082fe400078e02ff */
[----:B0-----:R-:W-:Y:S01]  /*3a10*/  @!P2 IMAD R3, R42, R23, RZ ;  /* 0x000000172a03a224 */ /* 0x001fe200078e02ff */
[----:B------:R-:W-:Y:S01]  /*3a20*/  @!P3 STG.E.U8 desc[UR36][R6.64+0x21], R41 ;  /* 0x000021290600b986 */ /* 0x000fe2000c101124 */
[----:B------:R-:W-:Y:S02]  /*3a30*/  ISETP.LT.OR P3, PT, R60, 0x9, !P0 ;  /* 0x000000093c00780c */ /* 0x000fe40004761670 */
[----:B------:R-:W-:Y:S01]  /*3a40*/  ISETP.GE.AND P0, PT, R64, 0x2a, PT ;  /* 0x0000002a4000780c */ /* 0x000fe20003f06270 */
[----:B------:R0:W-:Y:S01]  /*3a50*/  @!P4 STG.E.U8 desc[UR36][R6.64+0x20], R11 ;  /* 0x0000200b0600c986 */ /* 0x0001e2000c101124 */
[----:B------:R-:W-:-:S02]  /*3a60*/  ISETP.LT.OR P4, PT, R60, 0x1, !P1 ;  /* 0x000000013c00780c */ /* 0x000fc40004f81670 */
[C---:B------:R-:W-:Y:S01]  /*3a70*/  ISETP.LT.OR P1, PT, R60.reuse, 0x9, !P1 ;  /* 0x000000093c00780c */ /* 0x040fe20004f21670 */
[----:B------:R1:W-:Y:S01]  /*3a80*/  @!P2 STG.E.U8 desc[UR36][R4.64+0x20], R3 ;  /* 0x000020030400a986 */ /* 0x0003e2000c101124 */
[C---:B------:R-:W-:Y:S02]  /*3a90*/  ISETP.LT.OR P2, PT, R60.reuse, 0x1, !P0 ;  /* 0x000000013c00780c */ /* 0x040fe40004741670 */
[----:B------:R-:W-:-:S03]  /*3aa0*/  ISETP.LT.OR P0, PT, R60, 0x9, !P0 ;  /* 0x000000093c00780c */ /* 0x000fc60004701670 */
[----:B------:R-:W-:-:S04]  /*3ab0*/  @!P3 IMAD R43, R43, R23, RZ ;  /* 0x000000172b2bb224 */ /* 0x000fc800078e02ff */
[-C--:B---3--:R-:W-:Y:S01]  /*3ac0*/  @!P4 IMAD R9, R44, R23.reuse, RZ ;  /* 0x000000172c09c224 */ /* 0x088fe200078e02ff */
[----:B------:R-:W-:Y:S01]  /*3ad0*/  @!P3 STG.E.U8 desc[UR36][R4.64+0x21], R43 ;  /* 0x0000212b0400b986 */ /* 0x000fe2000c101124 */
[----:B------:R-:W-:Y:S01]  /*3ae0*/  ISETP.GE.AND P3, PT, R64, 0x31, PT ;  /* 0x000000314000780c */ /* 0x000fe20003f66270 */
[-C--:B0-----:R-:W-:Y:S02]  /*3af0*/  @!P1 IMAD R11, R46, R23.reuse, RZ ;  /* 0x000000172e0b9224 */ /* 0x081fe400078e02ff */
[-C--:B------:R-:W-:Y:S01]  /*3b00*/  @!P2 IMAD R45, R45, R23.reuse, RZ ;  /* 0x000000172d2da224 */ /* 0x080fe200078e02ff */
[----:B------:R0:W-:Y:S01]  /*3b10*/  @!P4 STG.E.U8 desc[UR36][R6.64+0x28], R9 ;  /* 0x000028090600c986 */ /* 0x0001e2000c101124 */
[C---:B------:R-:W-:Y:S01]  /*3b20*/  ISETP.LT.OR P4, PT, R60.reuse, 0x1, !P3 ;  /* 0x000000013c00780c */ /* 0x040fe20005f81670 */
[----:B------:R-:W-:Y:S01]  /*3b30*/  @!P0 IMAD R47, R47, R23, RZ ;  /* 0x000000172f2f8224 */ /* 0x000fe200078e02ff */
[----:B------:R-:W-:Y:S01]  /*3b40*/  ISETP.LT.OR P3, PT, R60, 0x9, !P3 ;  /* 0x000000093c00780c */ /* 0x000fe20005f61670 */
[----:B------:R-:W-:Y:S01]  /*3b50*/  @!P2 STG.E.U8 desc[UR36][R6.64+0x29], R45 ;  /* 0x0000292d0600a986 */ /* 0x000fe2000c101124 */
[----:B------:R-:W-:-:S03]  /*3b60*/  ISETP.GE.AND P2, PT, R64, 0x32, PT ;  /* 0x000000324000780c */ /* 0x000fc60003f46270 */
[----:B------:R-:W-:Y:S01]  /*3b70*/  @!P1 STG.E.U8 desc[UR36][R4.64+0x28], R11 ;  /* 0x0000280b04009986 */ /* 0x000fe2000c101124 */
[C---:B------:R-:W-:Y:S02]  /*3b80*/  ISETP.LT.OR P1, PT, R60.reuse, 0x1, !P2 ;  /* 0x000000013c00780c */ /* 0x040fe40005721670 */
[----:B------:R-:W-:Y:S01]  /*3b90*/  ISETP.LT.OR P2, PT, R60, 0x9, !P2 ;  /* 0x000000093c00780c */ /* 0x000fe20005741670 */
[----:B------:R-:W-:Y:S01]  /*3ba0*/  @!P0 STG.E.U8 desc[UR36][R4.64+0x29], R47 ;  /* 0x0000292f04008986 */ /* 0x000fe2000c101124 */
[----:B------:R-:W-:Y:S01]  /*3bb0*/  ISETP.GE.AND P0, PT, R64, 0x3a, PT ;  /* 0x0000003a4000780c */ /* 0x000fe20003f06270 */
[-C--:B-1----:R-:W-:Y:S02]  /*3bc0*/  @!P4 IMAD R3, R48, R23.reuse, RZ ;  /* 0x000000173003c224 */ /* 0x082fe400078e02ff */
[----:B0-----:R-:W-:-:S03]  /*3bd0*/  @!P3 IMAD R9, R50, R23, RZ ;  /* 0x000000173209b224 */ /* 0x001fc600078e02ff */
[----:B------:R0:W-:Y:S01]  /*3be0*/  @!P4 STG.E.U8 desc[UR36][R6.64+0x30], R3 ;  /* 0x000030030600c986 */ /* 0x0001e2000c101124 */
[----:B------:R-:W-:Y:S02]  /*3bf0*/  ISETP.GE.AND P4, PT, R64, 0x39, PT ;  /* 0x000000394000780c */ /* 0x000fe40003f86270 */
[-C--:B------:R-:W-:Y:S02]  /*3c00*/  @!P1 IMAD R49, R49, R23.reuse, RZ ;  /* 0x0000001731319224 */ /* 0x080fe400078e02ff */
[----:B------:R-:W-:-:S03]  /*3c10*/  @!P2 IMAD R51, R51, R23, RZ ;  /* 0x000000173333a224 */ /* 0x000fc600078e02ff */
[----:B------:R1:W-:Y:S01]  /*3c20*/  @!P1 STG.E.U8 desc[UR36][R6.64+0x31], R49 ;  /* 0x0000313106009986 */ /* 0x0003e2000c101124 */
[C---:B------:R-:W-:Y:S02]  /*3c30*/  ISETP.LT.OR P1, PT, R60.reuse, 0x1, !P0 ;  /* 0x000000013c00780c */ /* 0x040fe40004721670 */
[C---:B------:R-:W-:Y:S01]  /*3c40*/  ISETP.LT.OR P0, PT, R60.reuse, 0x9, !P0 ;  /* 0x000000093c00780c */ /* 0x040fe20004701670 */
[----:B------:R1:W-:Y:S01]  /*3c50*/  @!P3 STG.E.U8 desc[UR36][R4.64+0x30], R9 ;  /* 0x000030090400b986 */ /* 0x0003e2000c101124 */
[C---:B------:R-:W-:Y:S02]  /*3c60*/  ISETP.LT.OR P3, PT, R60.reuse, 0x1, !P4 ;  /* 0x000000013c00780c */ /* 0x040fe40006761670 */
[----:B------:R-:W-:Y:S01]  /*3c70*/  ISETP.LT.OR P4, PT, R60, 0x9, !P4 ;  /* 0x000000093c00780c */ /* 0x000fe20006781670 */
[----:B------:R1:W-:Y:S06]  /*3c80*/  @!P2 STG.E.U8 desc[UR36][R4.64+0x31], R51 ;  /* 0x000031330400a986 */ /* 0x0003ec000c101124 */
[----:B------:R-:W-:-:S02]  /*3c90*/  @!P1 IMAD R53, R53, R23, RZ ;  /* 0x0000001735359224 */ /* 0x000fc400078e02ff */
[-C--:B------:R-:W-:Y:S02]  /*3ca0*/  @!P0 IMAD R55, R55, R23.reuse, RZ ;  /* 0x0000001737378224 */ /* 0x080fe400078e02ff */
[-C--:B0-----:R-:W-:Y:S01]  /*3cb0*/  @!P3 IMAD R3, R52, R23.reuse, RZ ;  /* 0x000000173403b224 */ /* 0x081fe200078e02ff */
[----:B------:R1:W-:Y:S01]  /*3cc0*/  @!P1 STG.E.U8 desc[UR36][R6.64+0x39], R53 ;  /* 0x0000393506009986 */ /* 0x0003e2000c101124 */
[----:B------:R-:W-:-:S03]  /*3cd0*/  @!P4 IMAD R11, R54, R23, RZ ;  /* 0x00000017360bc224 */ /* 0x000fc600078e02ff */
[----:B------:R1:W-:Y:S04]  /*3ce0*/  @!P3 STG.E.U8 desc[UR36][R6.64+0x38], R3 ;  /* 0x000038030600b986 */ /* 0x0003e8000c101124 */
[----:B------:R1:W-:Y:S04]  /*3cf0*/  @!P4 STG.E.U8 desc[UR36][R4.64+0x38], R11 ;  /* 0x0000380b0400c986 */ /* 0x0003e8000c101124 */
[----:B------:R1:W-:Y:S02]  /*3d00*/  @!P0 STG.E.U8 desc[UR36][R4.64+0x39], R55 ;  /* 0x0000393704008986 */ /* 0x0003e4000c101124 */
.L_x_101:
[----:B------:R-:W-:Y:S05]  /*3d10*/  BSYNC B0 ;  /* 0x0000000000007941 */ /* 0x000fea0003800000 */
.L_x_35:
[----:B------:R-:W-:Y:S01]  /*3d20*/  ULDC UR4, c[0x0][0xc] ;  /* 0x0000030000047ab9 */ /* 0x000fe20000000800 */
[----:B------:R-:W-:Y:S01]  /*3d30*/  ULDC UR5, c[0x0][0x10] ;  /* 0x0000040000057ab9 */ /* 0x000fe20000000800 */
[----:B-1----:R-:W1:Y:S01]  /*3d40*/  LDC R3, c[0x0][0x14] ;  /* 0x00000500ff037b82 */ /* 0x002e620000000800 */
[----:B------:R-:W-:Y:S01]  /*3d50*/  UIMAD.WIDE.U32 UR4, UR4, UR5, URZ ;  /* 0x00000005040472a5 */ /* 0x000fe2000f8e003f */
[----:B------:R-:W-:Y:S01]  /*3d60*/  PRMT R0, RZ, 0x7610, R0 ;  /* 0x00007610ff007816 */ /* 0x000fe20000000000 */
[----:B------:R-:W-:Y:S02]  /*3d70*/  IMAD.MOV.U32 R60, RZ, RZ, -0x1 ;  /* 0xffffffffff3c7424 */ /* 0x000fe400078e00ff */
[----:B------:R-:W-:Y:S02]  /*3d80*/  IMAD.MOV.U32 R61, RZ, RZ, -0x1 ;  /* 0xffffffffff3d7424 */ /* 0x000fe400078e00ff */
[----:B-1----:R-:W-:-:S04]  /*3d90*/  IMAD.WIDE.U32 R16, R3, UR4, R16 ;  /* 0x0000000403107c25 */ /* 0x002fc8000f8e0010 */
[----:B------:R-:W-:Y:S01]  /*3da0*/  IMAD R3, R3, UR5, RZ ;  /* 0x0000000503037c24 */ /* 0x000fe2000f8e02ff */
[----:B------:R-:W-:Y:S02]  /*3db0*/  ULDC.64 UR4, c[0x0][0x650] ;  /* 0x0001940000047ab9 */ /* 0x000fe40000000a00 */
[----:B------:R-:W-:Y:S01]  /*3dc0*/  ISETP.GE.U32.AND P0, PT, R16, UR4, PT ;  /* 0x0000000410007c0c */ /* 0x000fe2000bf06070 */
[----:B------:R-:W-:-:S05]  /*3dd0*/  IMAD.IADD R17, R17, 0x1, R3 ;  /* 0x0000000111117824 */ /* 0x000fca00078e0203 */
[----:B------:R-:W-:-:S13]  /*3de0*/  ISETP.GE.U32.AND.EX P0, PT, R17, UR5, PT, P0 ;  /* 0x0000000511007c0c */ /* 0x000fda000bf06100 */
[----:B------:R-:W-:Y:S05]  /*3df0*/  @P0 BRA `(.L_x_102) ;  /* 0x0000000400640947 */ /* 0x000fea0003800000 */
[----:B------:R-:W1:Y:S01]  /*3e00*/  S2R R12, SR_CTAID.X ;  /* 0x00000000000c7919 */ /* 0x000e620000002500 */
[----:B------:R-:W2:Y:S01]  /*3e10*/  LDC.64 R10, c[0x0][0x628] ;  /* 0x00018a00ff0a7b82 */ /* 0x000ea20000000a00 */
[----:B------:R-:W-:Y:S01]  /*3e20*/  ULDC UR4, c[0x0][0x150] ;  /* 0x0000540000047ab9 */ /* 0x000fe20000000800 */
[----:B0-----:R-:W-:Y:S01]  /*3e30*/  IMAD.MOV.U32 R8, RZ, RZ, R16 ;  /* 0x000000ffff087224 */ /* 0x001fe200078e0010 */
[----:B------:R-:W0:Y:S01]  /*3e40*/  S2R R24, SR_CTAID.Y ;  /* 0x0000000000187919 */ /* 0x000e220000002600 */
[----:B------:R-:W-:-:S04]  /*3e50*/  IMAD.MOV.U32 R9, RZ, RZ, R17 ;  /* 0x000000ffff097224 */ /* 0x000fc800078e0011 */
[----:B------:R-:W0:Y:S08]  /*3e60*/  LDC R21, c[0x0][0x144] ;  /* 0x00005100ff157b82 */ /* 0x000e300000000800 */
[----:B------:R-:W0:Y:S08]  /*3e70*/  LDC R0, c[0x0][0x630] ;  /* 0x00018c00ff007b82 */ /* 0x000e300000000800 */
[----:B------:R-:W0:Y:S01]  /*3e80*/  LDC.64 R14, c[0x0][0x620] ;  /* 0x00018800ff0e7b82 */ /* 0x000e220000000a00 */
[----:B--2---:R-:W-:-:S04]  /*3e90*/  ISETP.NE.U32.AND P0, PT, R10, RZ, PT ;  /* 0x000000ff0a00720c */ /* 0x004fc80003f05070 */
[----:B------:R-:W-:Y:S02]  /*3ea0*/  ISETP.NE.AND.EX P0, PT, R11, RZ, PT, P0 ;  /* 0x000000ff0b00720c */ /* 0x000fe40003f05300 */
[----:B-1----:R-:W-:-:S05]  /*3eb0*/  I2FP.F32.U32 R3, R12 ;  /* 0x0000000c00037245 */ /* 0x002fca0000201000 */
[----:B------:R-:W-:-:S04]  /*3ec0*/  FMUL R3, R3, UR4 ;  /* 0x0000000403037c20 */ /* 0x000fc80008400000 */
[----:B------:R1:W2:Y:S02]  /*3ed0*/  F2I.U32.TRUNC.NTZ R20, R3 ;  /* 0x0000000300147305 */ /* 0x0002a4000020f000 */
[----:B------:R-:W-:Y:S05]  /*3ee0*/  @!P0 BRA `(.L_x_103) ;  /* 0x0000000000288947 */ /* 0x000fea0003800000 */
[----:B-1----:R-:W1:Y:S02]  /*3ef0*/  LDC R3, c[0x0][0x634] ;  /* 0x00018d00ff037b82 */ /* 0x002e640000000800 */
[----:B-1----:R-:W-:-:S05]  /*3f00*/  IADD3 R3, P0, R16, R3, RZ ;  /* 0x0000000310037210 */ /* 0x002fca0007f1e0ff */
[----:B------:R-:W-:-:S04]  /*3f10*/  IMAD.X R13, RZ, RZ, R17, P0 ;  /* 0x000000ffff0d7224 */ /* 0x000fc800000e0611 */
[----:B----4-:R-:W-:-:S04]  /*3f20*/  IMAD.WIDE.U32 R4, R13, R10, RZ ;  /* 0x0000000a0d047225 */ /* 0x010fc800078e00ff */
[----:B---3--:R-:W-:-:S04]  /*3f30*/  IMAD.WIDE.U32 R6, P0, R3, R11, R4 ;  /* 0x0000000b03067225 */ /* 0x008fc80007800004 */
[----:B------:R-:W-:-:S04]  /*3f40*/  IMAD.WIDE.U32 R4, R3, R10, RZ ;  /* 0x0000000a03047225 */ /* 0x000fc800078e00ff */
[----:B------:R-:W-:Y:S01]  /*3f50*/  IMAD.X R9, RZ, RZ, RZ, P0 ;  /* 0x000000ffff097224 */ /* 0x000fe200000e06ff */
[----:B------:R-:W-:Y:S01]  /*3f60*/  IADD3 RZ, P0, R5, R6, RZ ;  /* 0x0000000605ff7210 */ /* 0x000fe20007f1e0ff */
[----:B------:R-:W-:-:S04]  /*3f70*/  IMAD.MOV.U32 R8, RZ, RZ, R7 ;  /* 0x000000ffff087224 */ /* 0x000fc800078e0007 */
[----:B------:R-:W-:-:S08]  /*3f80*/  IMAD.WIDE.U32.X R8, R13, R11, R8, P0 ;  /* 0x0000000b0d087225 */ /* 0x000fd000000e0408 */
.L_x_103:
[----:B------:R-:W4:Y:S01]  /*3f90*/  LDC.64 R30, c[0x0][0x640] ;  /* 0x00019000ff1e7b82 */ /* 0x000f220000000a00 */
[-CC-:B0-----:R-:W-:Y:S01]  /*3fa0*/  SHF.R.U64 R61, R8, R0.reuse, R9.reuse ;  /* 0x00000000083d7219 */ /* 0x181fe20000001209 */
[----:B--2---:R-:W-:Y:S01]  /*3fb0*/  IMAD.MOV R20, RZ, RZ, -R20 ;  /* 0x000000ffff147224 */ /* 0x004fe200078e0a14 */
[----:B------:R-:W-:Y:S01]  /*3fc0*/  SHF.R.U32.HI R0, RZ, R0, R9 ;  /* 0x00000000ff007219 */ /* 0x000fe20000011609 */
[----:B------:R-:W-:Y:S01]  /*3fd0*/  ULDC UR4, c[0x0][0x154] ;  /* 0x0000550000047ab9 */ /* 0x000fe20000000800 */
[----:B-1----:R-:W-:Y:S01]  /*3fe0*/  IADD3 R3, P0, RZ, -R61, RZ ;  /* 0x8000003dff037210 */ /* 0x002fe20007f1e0ff */
[----:B------:R-:W-:Y:S02]  /*3ff0*/  IMAD R26, R21, R20, R12 ;  /* 0x00000014151a7224 */ /* 0x000fe400078e020c */
[----:B---3--:R-:W0:Y:S01]  /*4000*/  LDC R6, c[0x0][0x618] ;  /* 0x00018600ff067b82 */ /* 0x008e220000000800 */
[----:B------:R-:W-:Y:S02]  /*4010*/  IMAD.MOV.U32 R7, RZ, RZ, 0x1 ;  /* 0x00000001ff077424 */ /* 0x000fe400078e00ff */
[----:B----4-:R-:W-:-:S04]  /*4020*/  IMAD.X R5, RZ, RZ, ~R0, P0 ;  /* 0x000000ffff057224 */ /* 0x010fc800000e0e00 */
[-C--:B------:R-:W-:Y:S01]  /*4030*/  IMAD R0, R5, R14.reuse, RZ ;  /* 0x0000000e05007224 */ /* 0x080fe200078e02ff */
[----:B------:R-:W1:Y:S01]  /*4040*/  LDC R8, c[0x0][0x608] ;  /* 0x00018200ff087b82 */ /* 0x000e620000000800 */
[----:B------:R-:W-:-:S04]  /*4050*/  IMAD.WIDE.U32 R4, R3, R14, R16 ;  /* 0x0000000e03047225 */ /* 0x000fc800078e0010 */
[----:B------:R-:W-:Y:S01]  /*4060*/  IMAD R3, R3, R15, R0 ;  /* 0x0000000f03037224 */ /* 0x000fe200078e0200 */
[----:B------:R-:W-:Y:S02]  /*4070*/  I2FP.F32.U32 R0, R24 ;  /* 0x0000001800007245 */ /* 0x000fe40000201000 */
[----:B------:R-:W2:Y:S01]  /*4080*/  LDC R28, c[0x0][0x658] ;  /* 0x00019600ff1c7b82 */ /* 0x000ea20000000800 */
[----:B------:R-:W-:Y:S01]  /*4090*/  IMAD.IADD R3, R5, 0x1, R3 ;  /* 0x0000000105037824 */ /* 0x000fe200078e0203 */
[----:B------:R-:W-:Y:S01]  /*40a0*/  ISETP.NE.U32.AND P0, PT, R30, RZ, PT ;  /* 0x000000ff1e00720c */ /* 0x000fe20003f05070 */
[----:B------:R-:W-:Y:S01]  /*40b0*/  FMUL R0, R0, UR4 ;  /* 0x0000000400007c20 */ /* 0x000fe20008400000 */
[----:B------:R-:W-:Y:S02]  /*40c0*/  IMAD.MOV.U32 R5, RZ, RZ, -0x1 ;  /* 0xffffffffff057424 */ /* 0x000fe400078e00ff */
[----:B------:R-:W-:Y:S01]  /*40d0*/  ISETP.NE.AND.EX P0, PT, R31, RZ, PT, P0 ;  /* 0x000000ff1f00720c */ /* 0x000fe20003f05300 */
[----:B------:R3:W4:Y:S01]  /*40e0*/  F2I.U32.TRUNC.NTZ R13, R0 ;  /* 0x00000000000d7305 */ /* 0x000722000020f000 */
[----:B------:R-:W3:Y:S01]  /*40f0*/  LDC R15, c[0x0][0x148] ;  /* 0x00005200ff0f7b82 */ /* 0x000ee20000000800 */
[----:B0-----:R-:W-:-:S02]  /*4100*/  SHF.R.U64 R12, R4, R6, R3 ;  /* 0x00000006040c7219 */ /* 0x001fc40000001203 */
[----:B------:R-:W-:-:S05]  /*4110*/  SHF.R.U32.HI R3, RZ, R6, R3 ;  /* 0x00000006ff037219 */ /* 0x000fca0000011603 */
[----:B------:R-:W0:Y:S01]  /*4120*/  LDC R20, c[0x0][0x600] ;  /* 0x00018000ff147b82 */ /* 0x000e220000000800 */
[-CC-:B-1----:R-:W-:Y:S02]  /*4130*/  SHF.R.U64 R10, R12, R8.reuse, R3.reuse ;  /* 0x000000080c0a7219 */ /* 0x182fe40000001203 */
[----:B------:R-:W-:-:S05]  /*4140*/  SHF.R.U32.HI R3, RZ, R8, R3 ;  /* 0x00000008ff037219 */ /* 0x000fca0000011603 */
[----:B------:R-:W1:Y:S01]  /*4150*/  LDC R21, c[0x0][0x648] ;  /* 0x00019200ff157b82 */ /* 0x000e620000000800 */
[-C--:B--2---:R-:W-:Y:S02]  /*4160*/  SHF.L.U32 R4, R5, R28.reuse, RZ ;  /* 0x0000001c05047219 */ /* 0x084fe400000006ff */
[-CC-:B------:R-:W-:Y:S02]  /*4170*/  SHF.R.U64 R14, R10, R28.reuse, R3.reuse ;  /* 0x0000001c0a0e7219 */ /* 0x180fe40000001203 */
[----:B------:R-:W-:Y:S02]  /*4180*/  SHF.R.U32.HI R5, RZ, R28, R3 ;  /* 0x0000001cff057219 */ /* 0x000fe40000011603 */
[----:B------:R-:W-:Y:S01]  /*4190*/  LOP3.LUT R59, RZ, R4, RZ, 0x33, !PT ;  /* 0x00000004ff3b7212 */ /* 0x000fe200078e33ff */
[----:B------:R-:W2:Y:S01]  /*41a0*/  LDC R25, c[0x0][0x638] ;  /* 0x00018e00ff197b82 */ /* 0x000ea20000000800 */
[----:B------:R-:W-:Y:S01]  /*41b0*/  SHF.L.U32 R28, R7, R28, RZ ;  /* 0x0000001c071c7219 */ /* 0x000fe200000006ff */
[----:B------:R-:W-:-:S06]  /*41c0*/  IMAD.MOV.U32 R4, RZ, RZ, R14 ;  /* 0x000000ffff047224 */ /* 0x000fcc00078e000e */
[----:B------:R-:W0:Y:S01]  /*41d0*/  LDC R27, c[0x0][0x610] ;  /* 0x00018400ff1b7b82 */ /* 0x000e220000000800 */
[----:B----4-:R-:W-:Y:S05]  /*41e0*/  @!P0 BRA `(.L_x_104) ;  /* 0x0000000000288947 */ /* 0x010fea0003800000 */
        /* <DEDUP_REMOVED lines=10> */
.L_x_104:
[----:B------:R-:W-:Y:S01]  /*4290*/  ISETP.NE.AND P0, PT, R2, 0x1, PT ;  /* 0x000000010200780c */ /* 0x000fe20003f05270 */
[----:B------:R-:W-:Y:S01]  /*42a0*/  IMAD.MOV R13, RZ, RZ, -R13 ;  /* 0x000000ffff0d7224 */ /* 0x000fe200078e0a0d */
[----:B-1-3--:R-:W-:Y:S01]  /*42b0*/  SHF.R.U64 R0, R4, R21, R5 ;  /* 0x0000001504007219 */ /* 0x00afe20000001205 */
[----:B0-----:R-:W-:Y:S01]  /*42c0*/  VIADD R5, R20, 0xffffffff ;  /* 0xffffffff14057836 */ /* 0x001fe20000000000 */
[----:B------:R-:W-:-:S03]  /*42d0*/  LOP3.LUT R59, R10, R59, RZ, 0xc0, !PT ;  /* 0x0000003b0a3b7212 */ /* 0x000fc600078ec0ff */
[----:B------:R-:W-:Y:S01]  /*42e0*/  IMAD.MOV R3, RZ, RZ, -R0 ;  /* 0x000000ffff037224 */ /* 0x000fe200078e0a00 */
[----:B------:R-:W-:Y:S01]  /*42f0*/  LOP3.LUT R5, R12, R5, RZ, 0xc0, !PT ;  /* 0x000000050c057212 */ /* 0x000fe200078ec0ff */
[----:B------:R-:W-:Y:S02]  /*4300*/  IMAD R59, R28, R0, R59 ;  /* 0x000000001c3b7224 */ /* 0x000fe400078e023b */
[----:B--2---:R-:W-:Y:S02]  /*4310*/  IMAD R0, R3, R25, R14 ;  /* 0x0000001903007224 */ /* 0x004fe400078e020e */
[----:B------:R-:W-:Y:S02]  /*4320*/  @P0 IMAD R26, R15, R13, R24 ;  /* 0x0000000d0f1a0224 */ /* 0x000fe400078e0218 */
[----:B------:R-:W-:Y:S02]  /*4330*/  IMAD R4, R0, R20, R5 ;  /* 0x0000001400047224 */ /* 0x000fe400078e0205 */
[----:B------:R-:W-:-:S02]  /*4340*/  IMAD R59, R59, R27, R26 ;  /* 0x0000001b3b3b7224 */ /* 0x000fc400078e021a */
[----:B------:R-:W-:-:S03]  /*4350*/  IMAD.MOV.U32 R3, RZ, RZ, 0x1 ;  /* 0x00000001ff037424 */ /* 0x000fc600078e00ff */
[----:B------:R-:W-:Y:S02]  /*4360*/  SEL R60, R4, R59, !P0 ;  /* 0x0000003b043c7207 */ /* 0x000fe40004000000 */
[----:B------:R-:W-:Y:S02]  /*4370*/  PRMT R0, R3, 0x7610, R0 ;  /* 0x0000761003007816 */ /* 0x000fe40000000000 */
[----:B------:R-:W-:-:S07]  /*4380*/  SEL R59, R59, R4, !P0 ;  /* 0x000000043b3b7207 */ /* 0x000fce0004000000 */
.L_x_102:
[----:B------:R-:W-:-:S13]  /*4390*/  LOP3.LUT P0, RZ, R0, 0xff, RZ, 0xc0, !PT ;  /* 0x000000ff00ff7812 */ /* 0x000fda000780c0ff */
[----:B------:R-:W-:Y:S05]  /*43a0*/  @P0 BRA `(.L_x_105) ;  /* 0xffffffcc00a40947 */ /* 0x000fea000383ffff */
[----:B------:R-:W-:Y:S05]  /*43b0*/  EXIT ;  /* 0x000000000000794d */ /* 0x000fea0003800000 */
.L_x_8:
[----:B0-----:R-:W-:Y:S01]  /*43c0*/  ULDC.64 UR4, c[0x0][0x650] ;  /* 0x0001940000047ab9 */ /* 0x001fe20000000a00 */
        /* <DEDUP_REMOVED lines=25> */
.L_x_107:
[----:B------:R-:W0:Y:S01]  /*4560*/  LDC.64 R26, c[0x0][0x640] ;  /* 0x00019000ff1a7b82 */ /* 0x000e220000000a00 */
[-CC-:B------:R-:W-:Y:S01]  /*4570*/  SHF.R.U64 R21, R12, R8.reuse, R13.reuse ;  /* 0x000000080c157219 */ /* 0x180fe2000000120d */
[----:B------:R-:W-:Y:S01]  /*4580*/  IMAD.MOV.U32 R30, RZ, RZ, 0x1 ;  /* 0x00000001ff1e7424 */ /* 0x000fe200078e00ff */
[----:B------:R-:W-:Y:S02]  /*4590*/  SHF.R.U32.HI R6, RZ, R8, R13 ;  /* 0x00000008ff067219 */ /* 0x000fe4000001160d */
[----:B------:R-:W-:-:S03]  /*45a0*/  IADD3 R11, P0, RZ, -R21, RZ ;  /* 0x80000015ff0b7210 */ /* 0x000fc60007f1e0ff */
[----:B------:R-:W1:Y:S02]  /*45b0*/  LDC R10, c[0x0][0x618] ;  /* 0x00018600ff0a7b82 */ /* 0x000e640000000800 */
[----:B------:R-:W-:-:S04]  /*45c0*/  IMAD.X R7, RZ, RZ, ~R6, P0 ;  /* 0x000000ffff077224 */ /* 0x000fc800000e0e06 */
[-C--:B------:R-:W-:Y:S02]  /*45d0*/  IMAD R8, R7, R22.reuse, RZ ;  /* 0x0000001607087224 */ /* 0x080fe400078e02ff */
[----:B------:R-:W2:Y:S01]  /*45e0*/  LDC R12, c[0x0][0x608] ;  /* 0x00018200ff0c7b82 */ /* 0x000ea20000000800 */
[----:B------:R-:W-:-:S04]  /*45f0*/  IMAD.WIDE.U32 R6, R11, R22, R16 ;  /* 0x000000160b067225 */ /* 0x000fc800078e0010 */
[----:B------:R-:W-:-:S03]  /*4600*/  IMAD R11, R11, R23, R8 ;  /* 0x000000170b0b7224 */ /* 0x000fc600078e0208 */
[----:B------:R-:W3:Y:S01]  /*4610*/  LDC R25, c[0x0][0x658] ;  /* 0x00019600ff197b82 */ /* 0x000ee20000000800 */
[----:B------:R-:W-:Y:S01]  /*4620*/  IMAD.IADD R7, R7, 0x1, R11 ;  /* 0x0000000107077824 */ /* 0x000fe200078e020b */
[----:B0-----:R-:W-:-:S04]  /*4630*/  ISETP.NE.U32.AND P0, PT, R26, RZ, PT ;  /* 0x000000ff1a00720c */ /* 0x001fc80003f05070 */
[----:B------:R-:W-:Y:S02]  /*4640*/  ISETP.NE.AND.EX P0, PT, R27, RZ, PT, P0 ;  /* 0x000000ff1b00720c */ /* 0x000fe40003f05300 */
[----:B------:R-:W0:Y:S01]  /*4650*/  LDC R22, c[0x0][0x600] ;  /* 0x00018000ff167b82 */ /* 0x000e220000000800 */
[-CC-:B-1----:R-:W-:Y:S02]  /*4660*/  SHF.R.U64 R8, R6, R10.reuse, R7.reuse ;  /* 0x0000000a06087219 */ /* 0x182fe40000001207 */
[----:B------:R-:W-:Y:S01]  /*4670*/  SHF.R.U32.HI R7, RZ, R10, R7 ;  /* 0x0000000aff077219 */ /* 0x000fe20000011607 */
[----:B------:R-:W-:-:S04]  /*4680*/  IMAD.MOV.U32 R10, RZ, RZ, -0x1 ;  /* 0xffffffffff0a7424 */ /* 0x000fc800078e00ff */
        /* <DEDUP_REMOVED lines=21> */
.L_x_108:
[----:B------:R-:W-:Y:S01]  /*47e0*/  ISETP.NE.AND P0, PT, R2, 0x1, PT ;  /* 0x000000010200780c */ /* 0x000fe20003f05270 */
[----:B0-----:R-:W-:Y:S01]  /*47f0*/  VIADD R11, R22, 0xffffffff ;  /* 0xffffffff160b7836 */ /* 0x001fe20000000000 */
[----:B-1----:R-:W-:Y:S02]  /*4800*/  SHF.R.U64 R6, R6, R24, R7 ;  /* 0x0000001806067219 */ /* 0x002fe40000001207 */
[----:B------:R-:W-:Y:S02]  /*4810*/  SHF.L.U32 R30, R30, R25, RZ ;  /* 0x000000191e1e7219 */ /* 0x000fe400000006ff */
[----:B------:R-:W-:Y:S01]  /*4820*/  LOP3.LUT R5, R23, R32, RZ, 0xc0, !PT ;  /* 0x0000002017057212 */ /* 0x000fe200078ec0ff */
[----:B------:R-:W-:-:S04]  /*4830*/  IMAD.MOV R7, RZ, RZ, -R6 ;  /* 0x000000ffff077224 */ /* 0x000fc800078e0a06 */
[----:B------:R-:W-:Y:S01]  /*4840*/  IMAD R6, R30, R6, R5 ;  /* 0x000000061e067224 */ /* 0x000fe200078e0205 */
[----:B------:R-:W-:Y:S01]  /*4850*/  LOP3.LUT R5, R8, R11, RZ, 0xc0, !PT ;  /* 0x0000000b08057212 */ /* 0x000fe200078ec0ff */
[----:B------:R-:W-:Y:S02]  /*4860*/  @P0 IMAD R3, R9, R14, R4 ;  /* 0x0000000e09030224 */ /* 0x000fe400078e0204 */
[----:B--2---:R-:W-:Y:S02]  /*4870*/  IMAD R4, R7, R28, R20 ;  /* 0x0000001c07047224 */ /* 0x004fe400078e0214 */
[----:B---3--:R-:W-:Y:S02]  /*4880*/  IMAD R3, R6, R29, R3 ;  /* 0x0000001d06037224 */ /* 0x008fe400078e0203 */
[----:B------:R-:W-:Y:S02]  /*4890*/  IMAD R4, R4, R22, R5 ;  /* 0x0000001604047224 */ /* 0x000fe400078e0205 */
[----:B------:R-:W-:-:S02]  /*48a0*/  IMAD.MOV.U32 R8, RZ, RZ, 0x1 ;  /* 0x00000001ff087424 */ /* 0x000fc400078e00ff */
[----:B------:R-:W-:Y:S01]  /*48b0*/  IMAD.MOV.U32 R6, RZ, RZ, R21 ;  /* 0x000000ffff067224 */ /* 0x000fe200078e0015 */
[----:B------:R-:W-:Y:S02]  /*48c0*/  SEL R7, R4, R3, !P0 ;  /* 0x0000000304077207 */ /* 0x000fe40004000000 */
[----:B------:R-:W-:-:S07]  /*48d0*/  SEL R20, R3, R4, !P0 ;  /* 0x0000000403147207 */ /* 0x000fce0004000000 */
.L_x_106:
[----:B------:R-:W-:-:S08]  /*48e0*/  NOP ;  /* 0x0000000000007918 */ /* 0x000fd00000000000 */
[----:B------:R-:W0:-:S00]  /*48f0*/  USETMAXREG.DEALLOC.CTAPOOL 0x28 ;  /* 0x00000028000079c8 */ /* 0x000e0000080e0500 */
[----:B0-----:R-:W-:-:S13]  /*4900*/  ISETP.NE.AND P0, PT, R0, RZ, PT ;  /* 0x000000ff0000720c */ /* 0x001fda0003f05270 */
[----:B------:R-:W-:Y:S05]  /*4910*/  @P0 EXIT ;  /* 0x000000000000094d */ /* 0x000fea0003800000 */
[----:B------:R-:W-:Y:S01]  /*4920*/  LOP3.LUT P0, RZ, R8, 0xff, RZ, 0xc0, !PT ;  /* 0x000000ff08ff7812 */ /* 0x000fe2000780c0ff */
[----:B------:R-:W-:Y:S02]  /*4930*/  IMAD.MOV.U32 R0, RZ, RZ, 0x1 ;  /* 0x00000001ff007424 */ /* 0x000fe400078e00ff */
[----:B------:R-:W-:-:S10]  /*4940*/  IMAD.MOV.U32 R3, RZ, RZ, RZ ;  /* 0x000000ffff037224 */ /* 0x000fd400078e00ff */
[----:B------:R-:W-:Y:S05]  /*4950*/  @!P0 BRA `(.L_x_109) ;  /* 0x0000000c00448947 */ /* 0x000fea0003800000 */
[----:B------:R-:W0:Y:S01]  /*4960*/  LDC R0, c[0x0][0x28c] ;  /* 0x0000a300ff007b82 */ /* 0x000e220000000800 */
[----:B------:R-:W-:Y:S01]  /*4970*/  ULDC UR5, c[0x0][0x658] ;  /* 0x0001960000057ab9 */ /* 0x000fe20000000800 */
[----:B------:R-:W-:Y:S01]  /*4980*/  UMOV UR7, 0xffffffff ;  /* 0xffffffff00077882 */ /* 0x000fe20000000000 */
[----:B------:R-:W-:Y:S01]  /*4990*/  ULDC UR6, c[0x0][0xc] ;  /* 0x0000030000067ab9 */ /* 0x000fe20000000800 */
[----:B------:R-:W-:Y:S01]  /*49a0*/  USHF.L.U32 UR8, UR7, UR5, URZ ;  /* 0x0000000507087299 */ /* 0x000fe2000800063f */
[----:B------:R-:W-:Y:S01]  /*49b0*/  BSSY B0, `(.L_x_109) ;  /* 0x00000cb000007945 */ /* 0x000fe20003800000 */
[----:B------:R-:W-:Y:S01]  /*49c0*/  UMOV UR9, 0x1 ;  /* 0x0000000100097882 */ /* 0x000fe20000000000 */
[----:B------:R-:W-:Y:S01]  /*49d0*/  ULDC UR7, c[0x0][0x10] ;  /* 0x0000040000077ab9 */ /* 0x000fe20000000800 */
[----:B------:R-:W1:Y:S01]  /*49e0*/  S2UR UR10, SR_CgaCtaId ;  /* 0x00000000000a79c3 */ /* 0x000e620000008800 */
[----:B------:R-:W-:Y:S01]  /*49f0*/  UIMAD.WIDE.U32 UR6, UR6, UR7, URZ ;  /* 0x00000007060672a5 */ /* 0x000fe2000f8e003f */
[----:B------:R-:W-:Y:S01]  /*4a00*/  IMAD.MOV.U32 R11, RZ, RZ, 0x1 ;  /* 0x00000001ff0b7424 */ /* 0x000fe200078e00ff */
[----:B------:R-:W-:Y:S01]  /*4a10*/  USHF.L.U32 UR17, UR9, UR5, URZ ;  /* 0x0000000509117299 */ /* 0x000fe2000800063f */
[----:B------:R-:W-:Y:S01]  /*4a20*/  LOP3.LUT R8, R19, 0x2, RZ, 0xfc, !PT ;  /* 0x0000000213087812 */ /* 0x000fe200078efcff */
[----:B------:R-:W-:Y:S01]  /*4a30*/  ULDC UR4, c[0x0][0x600] ;  /* 0x0001800000047ab9 */ /* 0x000fe20000000800 */
[----:B------:R-:W-:Y:S01]  /*4a40*/  ULDC UR5, c[0x0][0x14] ;  /* 0x0000050000057ab9 */ /* 0x000fe20000000800 */
[----:B------:R-:W-:-:S02]  /*4a50*/  UIADD3 UR4, UR4, -0x1, URZ ;  /* 0xffffffff04047890 */ /* 0x000fc4000fffe03f */
[----:B------:R-:W-:Y:S02]  /*4a60*/  UIMAD.WIDE.U32 UR22, UR6, UR5, URZ ;  /* 0x00000005061672a5 */ /* 0x000fe4000f8e003f */
[----:B------:R-:W-:Y:S02]  /*4a70*/  UIMAD UR13, UR7, UR5, URZ ;  /* 0x00000005070d72a4 */ /* 0x000fe4000f8e023f */
[----:B------:R-:W-:Y:S02]  /*4a80*/  ULOP3.LUT UR16, URZ, UR8, URZ, 0x33, !UPT ;  /* 0x000000083f107292 */ /* 0x000fe4000f8e333f */
[----:B------:R-:W-:Y:S01]  /*4a90*/  UIADD3 UR13, UR23, UR13, URZ ;  /* 0x0000000d170d7290 */ /* 0x000fe2000fffe03f */
[----:B0-----:R-:W-:Y:S01]  /*4aa0*/  VIADD R0, R0, 0x7f ;  /* 0x0000007f00007836 */ /* 0x001fe20000000000 */
[----:B------:R-:W-:-:S04]  /*4ab0*/  ULDC.64 UR24, c[0x0][0x198] ;  /* 0x0000660000187ab9 */ /* 0x000fc80000000a00 */
[----:B------:R-:W-:Y:S01]  /*4ac0*/  SHF.R.S32.HI R3, RZ, 0x1f, R0 ;  /* 0x0000001fff037819 */ /* 0x000fe20000011400 */
[----:B-1----:R-:W-:-:S03]  /*4ad0*/  IMAD.U32 R9, RZ, RZ, UR10 ;  /* 0x0000000aff097e24 */ /* 0x002fc6000f8e00ff */
[----:B------:R-:W-:Y:S01]  /*4ae0*/  LEA.HI R3, R3, R0, RZ, 0x7 ;  /* 0x0000000003037211 */ /* 0x000fe200078f38ff */
[----:B------:R-:W-:-:S03]  /*4af0*/  IMAD.MOV.U32 R0, RZ, RZ, 0x1 ;  /* 0x00000001ff007424 */ /* 0x000fc600078e00ff */
[----:B------:R-:W-:Y:S01]  /*4b00*/  SHF.R.S32.HI R10, RZ, 0x7, R3 ;  /* 0x00000007ff0a7819 */ /* 0x000fe20000011403 */
[----:B------:R-:W-:Y:S01]  /*4b10*/  IMAD.MOV.U32 R3, RZ, RZ, RZ ;  /* 0x000000ffff037224 */ /* 0x000fe200078e00ff */
[----:B------:R-:W-:-:S03]  /*4b20*/  LEA R12, R9, 0x180, 0xd ;  /* 0x00000180090c7811 */ /* 0x000fc600078e68ff */
[----:B------:R-:W-:-:S07]  /*4b30*/  VIADD R13, R10, 0x1 ;  /* 0x000000010a0d7836 */ /* 0x000fce0000000000 */
.L_x_120:
[----:B------:R-:W-:-:S03]  /*4b40*/  UMOV UR5, 0xffffffff ;  /* 0xffffffff00057882 */ /* 0x000fc60000000000 */
[----:B------:R-:W-:Y:S05]  /*4b50*/  BRA.DIV UR5, `(.L_x_110) ;  /* 0x0000001205607947 */ /* 0x000fea000b800000 */
[----:B------:R-:W-:-:S13]  /*4b60*/  ELECT P6, URZ, PT ;  /* 0x00000000003f782f */ /* 0x000fda00038c0000 */
.L_x_136:
[----:B------:R-:W0:Y:S01]  /*4b70*/  LDC R4, c[0x0][0x28c] ;  /* 0x0000a300ff047b82 */ /* 0x000e220000000800 */
[----:B------:R-:W-:Y:S01]  /*4b80*/  BSSY B1, `(.L_x_111) ;  /* 0x000003a000017945 */ /* 0x000fe20003800000 */
[----:B0-----:R-:W-:-:S13]  /*4b90*/  ISETP.LT.OR P6, PT, R4, 0x1, !P6 ;  /* 0x000000010400780c */ /* 0x001fda00077c1670 */
[----:B------:R-:W-:Y:S05]  /*4ba0*/  @P6 BRA `(.L_x_112) ;  /* 0x0000000000dc6947 */ /* 0x000fea0003800000 */
[----:B------:R-:W-:Y:S02]  /*4bb0*/  IMAD R20, R20, 0x2, R9 ;  /* 0x0000000214147824 */ /* 0x000fe400078e0209 */
[----:B------:R-:W-:Y:S02]  /*4bc0*/  IMAD.SHL.U32 R21, R7, 0x40, RZ ;  /* 0x0000004007157824 */ /* 0x000fe400078e00ff */
[----:B------:R-:W-:Y:S02]  /*4bd0*/  IMAD.MOV.U32 R24, RZ, RZ, RZ ;  /* 0x000000ffff187224 */ /* 0x000fe400078e00ff */
[----:B------:R-:W-:Y:S02]  /*4be0*/  IMAD.MOV.U32 R4, RZ, RZ, R13 ;  /* 0x000000ffff047224 */ /* 0x000fe400078e000d */
[----:B------:R-:W-:Y:S02]  /*4bf0*/  IMAD.MOV.U32 R5, RZ, RZ, R0 ;  /* 0x000000ffff057224 */ /* 0x000fe400078e0000 */
[----:B------:R-:W-:-:S02]  /*4c00*/  IMAD.MOV.U32 R7, RZ, RZ, R3 ;  /* 0x000000ffff077224 */ /* 0x000fc400078e0003 */
[----:B------:R-:W-:-:S07]  /*4c10*/  IMAD.SHL.U32 R20, R20, 0x40, RZ ;  /* 0x0000004014147824 */ /* 0x000fce00078e00ff */
.L_x_115:
[----:B------:R-:W0:Y:S01]  /*4c20*/  S2UR UR5, SR_CgaCtaId ;  /* 0x00000000000579c3 */ /* 0x000e220000008800 */
[----:B------:R-:W-:Y:S02]  /*4c30*/  MOV R14, 0x400 ;  /* 0x00000400000e7802 */ /* 0x000fe40000000f00 */
[----:B------:R-:W-:-:S13]  /*4c40*/  LOP3.LUT P1, RZ, R18, 0x7f, RZ, 0xc0, !PT ;  /* 0x0000007f12ff7812 */ /* 0x000fda000782c0ff */
[----:B------:R-:W1:Y:S01]  /*4c50*/  @!P1 LDC R15, c[0x0][0x500] ;  /* 0x00014000ff0f9b82 */ /* 0x000e620000000800 */
[----:B0-----:R-:W-:-:S05]  /*4c60*/  IMAD.U32 R9, RZ, RZ, UR5 ;  /* 0x00000005ff097e24 */ /* 0x001fca000f8e00ff */
[----:B------:R-:W-:Y:S02]  /*4c70*/  LEA R22, R9, R14, 0x18 ;  /* 0x0000000e09167211 */ /* 0x000fe400078ec0ff */
[----:B------:R-:W-:-:S03]  /*4c80*/  SHF.L.U32 R14, R5, 0x1f, RZ ;  /* 0x0000001f050e7819 */ /* 0x000fc600000006ff */
[----:B------:R-:W-:-:S04]  /*4c90*/  IMAD R23, R7, 0x8, R22 ;  /* 0x0000000807177824 */ /* 0x000fc800078e0216 */
[----:B------:R-:W0:Y:S02]  /*4ca0*/  SYNCS.PHASECHK.TRANS64.TRYWAIT P0, [R23+URZ+0x48], R14 ;  /* 0x0000480e170075a7 */ /* 0x000e24000800017f */
[----:B01----:R-:W-:Y:S05]  /*4cb0*/  @!P0 BRA `(.L_x_113) ;  /* 0x0000001000288947 */ /* 0x003fea0003800000 */
.L_x_137:
[----:B0-----:R-:W-:Y:S01]  /*4cc0*/  PRMT R14, R8, 0x9910, RZ ;  /* 0x00009910080e7816 */ /* 0x001fe200000000ff */
[----:B------:R0:W-:Y:S03]  /*4cd0*/  @!P1 SYNCS.ARRIVE.TRANS64 RZ, [R23+URZ], R15 ;  /* 0x0000000f17ff99a7 */ /* 0x0001e6000800003f */
[----:B------:R-:W-:-:S13]  /*4ce0*/  ISETP.NE.AND P0, PT, R14, 0x2, PT ;  /* 0x000000020e00780c */ /* 0x000fda0003f05270 */
[----:B0-----:R-:W-:Y:S05]  /*4cf0*/  @P0 BRA `(.L_x_114) ;  /* 0x0000000000040947 */ /* 0x001fea0003800000 */
[----:B------:R-:W-:Y:S01]  /*4d00*/  BPT.TRAP 0x1 ;  /* 0x000000040000795c */ /* 0x000fe20000300000 */
.L_x_114:
[C---:B------:R-:W-:Y:S01]  /*4d10*/  IMAD R14, R7.reuse, 0x4000, R12 ;  /* 0x00004000070e7824 */ /* 0x040fe200078e020c */
[----:B------:R-:W-:Y:S01]  /*4d20*/  R2UR UR8, R22 ;  /* 0x00000000160872ca */ /* 0x000fe200000e0000 */
[----:B------:R-:W-:Y:S01]  /*4d30*/  IMAD R22, R7, 0x2000, R22 ;  /* 0x0000200007167824 */ /* 0x000fe200078e0216 */
[----:B------:R-:W-:Y:S01]  /*4d40*/  R2UR UR18, R20 ;  /* 0x00000000141272ca */ /* 0x000fe200000e0000 */
[----:B------:R-:W-:Y:S01]  /*4d50*/  VIADD R4, R4, 0xffffffff ;  /* 0xffffffff04047836 */ /* 0x000fe20000000000 */
[----:B------:R-:W-:Y:S01]  /*4d60*/  R2UR UR5, R14 ;  /* 0x000000000e0572ca */ /* 0x000fe200000e0000 */
[----:B------:R-:W-:Y:S01]  /*4d70*/  UIADD3 UR6, UP0, UR24, 0xf0, URZ ;  /* 0x000000f018067890 */ /* 0x000fe2000ff1e03f */
[----:B------:R-:W-:Y:S01]  /*4d80*/  R2UR UR11, R22 ;  /* 0x00000000160b72ca */ /* 0x000fe200000e0000 */
[----:B------:R-:W-:Y:S01]  /*4d90*/  UIADD3 UR26, UP1, UR24, 0x1f0, URZ ;  /* 0x000001f0181a7890 */ /* 0x000fe2000ff3e03f */
[----:B------:R-:W-:Y:S01]  /*4da0*/  R2UR UR9, R23 ;  /* 0x00000000170972ca */ /* 0x000fe200000e0000 */
[----:B------:R-:W-:Y:S01]  /*4db0*/  UIADD3.X UR7, URZ, UR25, URZ, UP0, !UPT ;  /* 0x000000193f077290 */ /* 0x000fe200087fe43f */
[----:B------:R-:W-:Y:S01]  /*4dc0*/  R2UR UR10, R24 ;  /* 0x00000000180a72ca */ /* 0x000fe200000e0000 */
[----:B------:R-:W-:Y:S01]  /*4dd0*/  VIADD R7, R7, 0x1 ;  /* 0x0000000107077836 */ /* 0x000fe20000000000 */
[----:B------:R-:W-:Y:S01]  /*4de0*/  R2UR UR12, R6 ;  /* 0x00000000060c72ca */ /* 0x000fe200000e0000 */
[----:B------:R-:W-:Y:S01]  /*4df0*/  UIADD3.X UR27, URZ, UR25, URZ, UP1, !UPT ;  /* 0x000000193f1b7290 */ /* 0x000fe20008ffe43f */
[----:B------:R-:W-:Y:S01]  /*4e00*/  R2UR UR19, R21 ;  /* 0x00000000151372ca */ /* 0x000fe200000e0000 */
[----:B------:R-:W-:Y:S01]  /*4e10*/  UMOV UR20, 0x30000 ;  /* 0x0003000000147882 */ /* 0x000fe20000000000 */
[----:B------:R-:W-:Y:S01]  /*4e20*/  ISETP.GT.AND P1, PT, R4, 0x1, PT ;  /* 0x000000010400780c */ /* 0x000fe20003f24270 */
[----:B------:R-:W-:Y:S01]  /*4e30*/  UIADD3 UR8, UR8, UR5, URZ ;  /* 0x0000000508087290 */ /* 0x000fe2000fffe03f */
[----:B------:R-:W-:Y:S01]  /*4e40*/  ISETP.NE.AND P0, PT, R7, 0x9, PT ;  /* 0x000000090700780c */ /* 0x000fe20003f05270 */
[----:B------:R-:W-:Y:S01]  /*4e50*/  UIADD3 UR5, UR11, 0x24180, URZ ;  /* 0x000241800b057890 */ /* 0x000fe2000fffe03f */
[----:B------:R-:W-:Y:S01]  /*4e60*/  VIADD R24, R24, 0x80 ;  /* 0x0000008018187836 */ /* 0x000fe20000000000 */
[----:B------:R-:W-:Y:S01]  /*4e70*/  UMOV UR14, 0x0 ;  /* 0x00000000000e7882 */ /* 0x000fe20000000000 */
[----:B------:R-:W-:Y:S01]  /*4e80*/  UMOV UR15, 0x10000000 ;  /* 0x10000000000f7882 */ /* 0x000fe20000000000 */
[----:B------:R-:W-:Y:S01]  /*4e90*/  UMOV UR11, UR18 ;  /* 0x00000012000b7c82 */ /* 0x000fe20008000000 */
[----:B------:R-:W-:-:S02]  /*4ea0*/  SEL R14, RZ, 0x1, P0 ;  /* 0x00000001ff0e7807 */ /* 0x000fc40000000000 */
[----:B------:R0:W-:Y:S01]  /*4eb0*/  UTMALDG.3D.MULTICAST [UR8], [UR6], UR20, desc[UR14] ;  /* 0x00000e08060073b4 */ /* 0x0001e20008011814 */
[----:B------:R-:W-:Y:S02]  /*4ec0*/  SEL R7, R7, RZ, P0 ;  /* 0x000000ff07077207 */ /* 0x000fe40000000000 */
[----:B------:R-:W-:Y:S01]  /*4ed0*/  LOP3.LUT R5, R5, R14, RZ, 0x3c, !PT ;  /* 0x0000000e05057212 */ /* 0x000fe200078e3cff */
[----:B0-----:R-:W-:Y:S01]  /*4ee0*/  UMOV UR8, UR5 ;  /* 0x0000000500087c82 */ /* 0x001fe20008000000 */
[----:B------:R-:W-:Y:S02]  /*4ef0*/  UMOV UR11, UR19 ;  /* 0x00000013000b7c82 */ /* 0x000fe40008000000 */
[----:B------:R0:W-:Y:S02]  /*4f00*/  UTMALDG.3D [UR8], [UR26], desc[UR14] ;  /* 0x00000e081a0075b4 */ /* 0x0001e40008011000 */
[----:B0-----:R-:W-:Y:S05]  /*4f10*/  @P1 BRA `(.L_x_115) ;  /* 0xfffffffc00401947 */ /* 0x001fea000383ffff */
.L_x_112:
[----:B------:R-:W-:Y:S05]  /*4f20*/  BSYNC B1 ;  /* 0x0000000000017941 */ /* 0x000fea0003800000 */
.L_x_111:
[----:B------:R-:W-:Y:S01]  /*4f30*/  LOP3.LUT P1, RZ, R11, 0xff, RZ, 0xc0, !PT ;  /* 0x000000ff0bff7812 */ /* 0x000fe2000782c0ff */
[C---:B------:R-:W-:Y:S01]  /*4f40*/  IMAD.IADD R6, R10.reuse, 0x1, R3 ;  /* 0x000000010a067824 */ /* 0x040fe200078e0203 */
[----:B------:R-:W-:Y:S01]  /*4f50*/  ULDC.64 UR6, c[0x0][0x650] ;  /* 0x0001940000067ab9 */ /* 0x000fe20000000a00 */
[----:B------:R-:W-:Y:S01]  /*4f60*/  ISETP.GE.U32.AND P2, PT, R10, 0x9, PT ;  /* 0x000000090a00780c */ /* 0x000fe20003f46070 */
[----:B------:R-:W-:Y:S01]  /*4f70*/  BSSY B1, `(.L_x_116) ;  /* 0x000006c000017945 */ /* 0x000fe20003800000 */
[----:B------:R-:W-:Y:S01]  /*4f80*/  IMAD.MOV.U32 R20, RZ, RZ, -0x1 ;  /* 0xffffffffff147424 */ /* 0x000fe200078e00ff */
[----:B------:R-:W-:Y:S01]  /*4f90*/  ISETP.GT.U32.AND P0, PT, R6, 0x8, PT ;  /* 0x000000080600780c */ /* 0x000fe20003f04070 */
[----:B------:R-:W-:Y:S01]  /*4fa0*/  IMAD.MOV.U32 R7, RZ, RZ, -0x1 ;  /* 0xffffffffff077424 */ /* 0x000fe200078e00ff */
[----:B------:R-:W-:Y:S02]  /*4fb0*/  PRMT R11, RZ, 0x7610, R11 ;  /* 0x00007610ff0b7816 */ /* 0x000fe4000000000b */
[----:B------:R-:W-:-:S03]  /*4fc0*/  ISETP.LT.U32.AND P0, PT, R10, 0x9, P0 ;  /* 0x000000090a00780c */ /* 0x000fc60000701070 */
[----:B------:R-:W0:Y:S01]  /*4fd0*/  @P1 S2R R9, SR_CgaCtaId ;  /* 0x0000000000091919 */ /* 0x000e220000008800 */
[----:B------:R-:W-:-:S04]  /*4fe0*/  @P1 MOV R4, 0x400 ;  /* 0x0000040000041802 */ /* 0x000fc80000000f00 */
[----:B0-----:R-:W-:Y:S01]  /*4ff0*/  @P1 LEA R3, R9, R4, 0x18 ;  /* 0x0000000409031211 */ /* 0x001fe200078ec0ff */
[----:B------:R-:W-:-:S03]  /*5000*/  IMAD.WIDE.U32 R4, R6, 0x38e38e39, RZ ;  /* 0x38e38e3906047825 */ /* 0x000fc600078e00ff */
[----:B------:R0:W-:Y:S01]  /*5010*/  @P1 SYNCS.ARRIVE.TRANS64.A1T0 RZ, [R3+URZ+0xa8], RZ ;  /* 0x0000a8ff03ff19a7 */ /* 0x0001e2000810003f */
[----:B------:R-:W-:Y:S02]  /*5020*/  IADD3 R16, P1, R16, UR22, RZ ;  /* 0x0000001610107c10 */ /* 0x000fe4000ff3e0ff */
[----:B------:R-:W-:Y:S02]  /*5030*/  SHF.R.U32.HI R5, RZ, 0x1, R5 ;  /* 0x00000001ff057819 */ /* 0x000fe40000011605 */
[----:B------:R-:W-:Y:S02]  /*5040*/  IADD3.X R17, R17, UR13, RZ, P1, !PT ;  /* 0x0000000d11117c10 */ /* 0x000fe40008ffe4ff */
[----:B------:R-:W-:Y:S02]  /*5050*/  PRMT R4, RZ, 0x7610, R4 ;  /* 0x00007610ff047816 */ /* 0x000fe40000000004 */
[----:B0-----:R-:W-:Y:S02]  /*5060*/  SEL R3, RZ, 0x1, !P0 ;  /* 0x00000001ff037807 */ /* 0x001fe40004000000 */
[----:B------:R-:W-:-:S02]  /*5070*/  ISETP.GE.U32.AND P0, PT, R16, UR6, PT ;  /* 0x0000000610007c0c */ /* 0x000fc4000bf06070 */
[----:B------:R-:W-:Y:S01]  /*5080*/  LOP3.LUT R0, R0, R3, RZ, 0x3c, !PT ;  /* 0x0000000300007212 */ /* 0x000fe200078e3cff */
[----:B------:R-:W-:Y:S01]  /*5090*/  IMAD R3, R5, -0x9, R6 ;  /* 0xfffffff705037824 */ /* 0x000fe200078e0206 */
[----:B------:R-:W-:Y:S01]  /*50a0*/  ISETP.GE.U32.AND.EX P0, PT, R17, UR7, PT, P0 ;  /* 0x0000000711007c0c */ /* 0x000fe2000bf06100 */
[----:B------:R-:W-:Y:S01]  /*50b0*/  IMAD.MOV.U32 R6, RZ, RZ, -0x1 ;  /* 0xffffffffff067424 */ /* 0x000fe200078e00ff */
[----:B------:R-:W-:-:S11]  /*50c0*/  @P2 LOP3.LUT R0, R0, 0x1, R5, 0x78, !PT ;  /* 0x0000000100002812 */ /* 0x000fd600078e7805 */
[----:B------:R-:W-:Y:S05]  /*50d0*/  @P0 BRA `(.L_x_117) ;  /* 0x0000000400540947 */ /* 0x000fea0003800000 */
[----:B------:R-:W0:Y:S01]  /*50e0*/  S2R R15, SR_CTAID.X ;  /* 0x00000000000f7919 */ /* 0x000e220000002500 */
[----:B------:R-:W-:Y:S01]  /*50f0*/  ULDC.64 UR6, c[0x0][0x628] ;  /* 0x00018a0000067ab9 */ /* 0x000fe20000000a00 */
[----:B------:R-:W-:Y:S01]  /*5100*/  ULDC UR8, c[0x0][0x630] ;  /* 0x00018c0000087ab9 */ /* 0x000fe20000000800 */
[----:B------:R-:W-:Y:S01]  /*5110*/  ISETP.NE.U32.AND P0, PT, RZ, UR6, PT ;  /* 0x00000006ff007c0c */ /* 0x000fe2000bf05070 */
[----:B------:R-:W1:Y:S01]  /*5120*/  S2R R20, SR_CTAID.Y ;  /* 0x0000000000147919 */ /* 0x000e620000002600 */
[----:B------:R-:W-:Y:S01]  /*5130*/  ULDC UR9, c[0x0][0x150] ;  /* 0x0000540000097ab9 */ /* 0x000fe20000000800 */
[----:B------:R-:W-:Y:S01]  /*5140*/  IMAD.MOV.U32 R4, RZ, RZ, R16 ;  /* 0x000000ffff047224 */ /* 0x000fe200078e0010 */
[----:B------:R-:W-:Y:S01]  /*5150*/  ISETP.NE.AND.EX P0, PT, RZ, UR7, PT, P0 ;  /* 0x00000007ff007c0c */ /* 0x000fe2000bf05300 */
[----:B------:R-:W-:Y:S01]  /*5160*/  IMAD.MOV.U32 R5, RZ, RZ, R17 ;  /* 0x000000ffff057224 */ /* 0x000fe200078e0011 */
[----:B0-----:R-:W-:-:S11]  /*5170*/  I2FP.F32.U32 R22, R15 ;  /* 0x0000000f00167245 */ /* 0x001fd60000201000 */
[----:B------:R-:W-:Y:S05]  /*5180*/  @!P0 BRA `(.L_x_118) ;  /* 0x0000000000288947 */ /* 0x000fea0003800000 */
[----:B------:R-:W-:Y:S02]  /*5190*/  ULDC UR5, c[0x0][0x634] ;  /* 0x00018d0000057ab9 */ /* 0x000fe40000000800 */
[----:B------:R-:W-:-:S05]  /*51a0*/  IADD3 R5, P0, R16, UR5, RZ ;  /* 0x0000000510057c10 */ /* 0x000fca000ff1e0ff */
[----:B------:R-:W-:-:S04]  /*51b0*/  IMAD.X R21, RZ, RZ, R17, P0 ;  /* 0x000000ffff157224 */ /* 0x000fc800000e0611 */
[----:B------:R-:W-:-:S04]  /*51c0*/  IMAD.WIDE.U32 R6, R21, UR6, RZ ;  /* 0x0000000615067c25 */ /* 0x000fc8000f8e00ff */
[----:B------:R-:W-:-:S04]  /*51d0*/  IMAD.WIDE.U32 R6, P0, R5, UR7, R6 ;  /* 0x0000000705067c25 */ /* 0x000fc8000f800006 */
[----:B------:R-:W-:-:S04]  /*51e0*/  IMAD.WIDE.U32 R4, R5, UR6, RZ ;  /* 0x0000000605047c25 */ /* 0x000fc8000f8e00ff */
[----:B------:R-:W-:Y:S01]  /*51f0*/  IMAD.MOV.U32 R4, RZ, RZ, R7 ;  /* 0x000000ffff047224 */ /* 0x000fe200078e0007 */
[----:B------:R-:W-:Y:S01]  /*5200*/  IADD3 RZ, P1, R5, R6, RZ ;  /* 0x0000000605ff7210 */ /* 0x000fe20007f3e0ff */
[----:B------:R-:W-:-:S04]  /*5210*/  IMAD.X R5, RZ, RZ, RZ, P0 ;  /* 0x000000ffff057224 */ /* 0x000fc800000e06ff */
[----:B------:R-:W-:-:S08]  /*5220*/  IMAD.WIDE.U32.X R4, R21, UR7, R4, P1 ;  /* 0x0000000715047c25 */ /* 0x000fd000088e0404 */
.L_x_118:
[--C-:B------:R-:W-:Y:S01]  /*5230*/  SHF.R.U64 R14, R4, UR8, R5.reuse ;  /* 0x00000008040e7c19 */ /* 0x100fe20008001205 */
[----:B------:R-:W-:Y:S01]  /*5240*/  FMUL R22, R22, UR9 ;  /* 0x0000000916167c20 */ /* 0x000fe20008400000 */
[----:B------:R-:W-:Y:S01]  /*5250*/  SHF.R.U32.HI R4, RZ, UR8, R5 ;  /* 0x00000008ff047c19 */ /* 0x000fe20008011605 */
[----:B------:R-:W0:Y:S01]  /*5260*/  LDC R6, c[0x0][0x144] ;  /* 0x00005100ff067b82 */ /* 0x000e220000000800 */
[----:B------:R-:W-:Y:S01]  /*5270*/  IADD3 R5, P0, RZ, -R14, RZ ;  /* 0x8000000eff057210 */ /* 0x000fe20007f1e0ff */
[----:B------:R-:W-:Y:S01]  /*5280*/  ULDC UR5, c[0x0][0x154] ;  /* 0x0000550000057ab9 */ /* 0x000fe20000000800 */
[----:B-1----:R-:W-:Y:S01]  /*5290*/  I2FP.F32.U32 R7, R20 ;  /* 0x0000001400077245 */ /* 0x002fe20000201000 */
[----:B------:R-:W1:Y:S01]  /*52a0*/  F2I.U32.TRUNC.NTZ R22, R22 ;  /* 0x0000001600167305 */ /* 0x000e62000020f000 */
[----:B------:R-:W-:Y:S01]  /*52b0*/  ULDC.64 UR6, c[0x0][0x620] ;  /* 0x0001880000067ab9 */ /* 0x000fe20000000a00 */
[----:B------:R-:W-:Y:S01]  /*52c0*/  IMAD.X R4, RZ, RZ, ~R4, P0 ;  /* 0x000000ffff047224 */ /* 0x000fe200000e0e04 */
[----:B------:R-:W-:Y:S01]  /*52d0*/  ISETP.NE.AND P2, PT, R2, 0x1, PT ;  /* 0x000000010200780c */ /* 0x000fe20003f45270 */
[----:B------:R-:W-:Y:S01]  /*52e0*/  FMUL R23, R7, UR5 ;  /* 0x0000000507177c20 */ /* 0x000fe20008400000 */
[----:B------:R-:W2:Y:S01]  /*52f0*/  LDC R25, c[0x0][0x148] ;  /* 0x00005200ff197b82 */ /* 0x000ea20000000800 */
[----:B------:R-:W-:Y:S01]  /*5300*/  IMAD R4, R4, UR6, RZ ;  /* 0x0000000604047c24 */ /* 0x000fe2000f8e02ff */
[----:B------:R-:W-:-:S03]  /*5310*/  ULDC UR5, c[0x0][0x618] ;  /* 0x0001860000057ab9 */ /* 0x000fc60000000800 */
[----:B------:R-:W3:Y:S01]  /*5320*/  F2I.U32.TRUNC.NTZ R23, R23 ;  /* 0x0000001700177305 */ /* 0x000ee2000020f000 */
[C---:B------:R-:W-:Y:S02]  /*5330*/  IMAD R7, R5.reuse, UR7, R4 ;  /* 0x0000000705077c24 */ /* 0x040fe4000f8e0204 */
[----:B------:R-:W-:Y:S01]  /*5340*/  IMAD.WIDE.U32 R4, R5, UR6, R16 ;  /* 0x0000000605047c25 */ /* 0x000fe2000f8e0010 */
[----:B------:R-:W-:Y:S02]  /*5350*/  ULDC.64 UR6, c[0x0][0x640] ;  /* 0x0001900000067ab9 */ /* 0x000fe40000000a00 */
[----:B------:R-:W-:Y:S01]  /*5360*/  ISETP.NE.U32.AND P0, PT, RZ, UR6, PT ;  /* 0x00000006ff007c0c */ /* 0x000fe2000bf05070 */
[----:B------:R-:W-:Y:S02]  /*5370*/  IMAD.IADD R5, R5, 0x1, R7 ;  /* 0x0000000105057824 */ /* 0x000fe400078e0207 */
[----:B-1----:R-:W-:Y:S01]  /*5380*/  IMAD.MOV R22, RZ, RZ, -R22 ;  /* 0x000000ffff167224 */ /* 0x002fe200078e0a16 */
[----:B------:R-:W-:-:S02]  /*5390*/  ISETP.NE.AND.EX P0, PT, RZ, UR7, PT, P0 ;  /* 0x00000007ff007c0c */ /* 0x000fc4000bf05300 */
[----:B------:R-:W-:Y:S01]  /*53a0*/  SHF.R.U64 R21, R4, UR5, R5 ;  /* 0x0000000504157c19 */ /* 0x000fe20008001205 */
[----:B0-----:R-:W-:Y:S01]  /*53b0*/  IMAD R15, R6, R22, R15 ;  /* 0x00000016060f7224 */ /* 0x001fe200078e020f */
[----:B------:R-:W-:Y:S01]  /*53c0*/  SHF.R.U32.HI R4, RZ, UR5, R5 ;  /* 0x00000005ff047c19 */ /* 0x000fe20008011605 */
[----:B------:R-:W-:Y:S01]  /*53d0*/  ULDC UR5, c[0x0][0x608] ;  /* 0x0001820000057ab9 */ /* 0x000fe20000000800 */
[----:B---3--:R-:W-:Y:S02]  /*53e0*/  IMAD.MOV R6, RZ, RZ, -R23 ;  /* 0x000000ffff067224 */ /* 0x008fe400078e0a17 */
[--C-:B------:R-:W-:Y:S02]  /*53f0*/  SHF.R.U64 R22, R21, UR5, R4.reuse ;  /* 0x0000000515167c19 */ /* 0x100fe40008001204 */
[----:B------:R-:W-:Y:S01]  /*5400*/  SHF.R.U32.HI R5, RZ, UR5, R4 ;  /* 0x00000005ff057c19 */ /* 0x000fe20008011604 */
[----:B------:R-:W-:Y:S01]  /*5410*/  ULDC UR5, c[0x0][0x658] ;  /* 0x0001960000057ab9 */ /* 0x000fe20000000800 */
[----:B--2---:R-:W-:-:S02]  /*5420*/  @P2 IMAD R15, R25, R6, R20 ;  /* 0x00000006190f2224 */ /* 0x004fc400078e0214 */
[--C-:B------:R-:W-:Y:S02]  /*5430*/  SHF.R.U64 R20, R22, UR5, R5.reuse ;  /* 0x0000000516147c19 */ /* 0x100fe40008001205 */
[----:B------:R-:W-:-:S03]  /*5440*/  SHF.R.U32.HI R23, RZ, UR5, R5 ;  /* 0x00000005ff177c19 */ /* 0x000fc60008011605 */
[----:B------:R-:W-:Y:S02]  /*5450*/  IMAD.MOV.U32 R6, RZ, RZ, R20 ;  /* 0x000000ffff067224 */ /* 0x000fe400078e0014 */
[----:B------:R-:W-:Y:S01]  /*5460*/  IMAD.MOV.U32 R5, RZ, RZ, R23 ;  /* 0x000000ffff057224 */ /* 0x000fe200078e0017 */
[----:B------:R-:W-:Y:S06]  /*5470*/  @!P0 BRA `(.L_x_119) ;  /* 0x00000000002c8947 */ /* 0x000fec0003800000 */
        /* <DEDUP_REMOVED lines=9> */
[----:B------:R-:W-:-:S04]  /*5510*/  IMAD.WIDE.U32.X R4, R23, UR7, R4, P1 ;  /* 0x0000000717047c25 */ /* 0x000fc800088e0404 */
[----:B------:R-:W-:-:S07]  /*5520*/  IMAD.MOV.U32 R6, RZ, RZ, R4 ;  /* 0x000000ffff067224 */ /* 0x000fce00078e0004 */
.L_x_119:
[----:B------:R-:W-:Y:S01]  /*5530*/  ULDC UR5, c[0x0][0x648] ;  /* 0x0001920000057ab9 */ /* 0x000fe20000000800 */
[----:B------:R-:W-:Y:S01]  /*5540*/  LOP3.LUT R4, R22, UR16, RZ, 0xc0, !PT ;  /* 0x0000001016047c12 */ /* 0x000fe2000f8ec0ff */
[----:B------:R-:W-:Y:S01]  /*5550*/  ULDC UR6, c[0x0][0x610] ;  /* 0x0001840000067ab9 */ /* 0x000fe20000000800 */
[----:B------:R-:W-:Y:S01]  /*5560*/  SHF.R.U64 R5, R6, UR5, R5 ;  /* 0x0000000506057c19 */ /* 0x000fe20008001205 */
[----:B------:R-:W-:Y:S01]  /*5570*/  ULDC UR5, c[0x0][0x638] ;  /* 0x00018e0000057ab9 */ /* 0x000fe20000000800 */
[----:B------:R-:W-:Y:S01]  /*5580*/  LOP3.LUT R21, R21, UR4, RZ, 0xc0, !PT ;  /* 0x0000000415157c12 */ /* 0x000fe2000f8ec0ff */
[----:B------:R-:W-:Y:S02]  /*5590*/  IMAD.MOV.U32 R6, RZ, RZ, R14 ;  /* 0x000000ffff067224 */ /* 0x000fe400078e000e */
[----:B------:R-:W-:Y:S02]  /*55a0*/  IMAD.MOV R7, RZ, RZ, -R5 ;  /* 0x000000ffff077224 */ /* 0x000fe400078e0a05 */
[----:B------:R-:W-:-:S02]  /*55b0*/  IMAD R4, R5, UR17, R4 ;  /* 0x0000001105047c24 */ /* 0x000fc4000f8e0204 */
[----:B------:R-:W-:Y:S01]  /*55c0*/  IMAD R20, R7, UR5, R20 ;  /* 0x0000000507147c24 */ /* 0x000fe2000f8e0214 */
[----:B------:R-:W-:Y:S01]  /*55d0*/  ULDC UR5, c[0x0][0x600] ;  /* 0x0001800000057ab9 */ /* 0x000fe20000000800 */
[----:B------:R-:W-:Y:S02]  /*55e0*/  IMAD R15, R4, UR6, R15 ;  /* 0x00000006040f7c24 */ /* 0x000fe4000f8e020f */
[----:B------:R-:W-:Y:S02]  /*55f0*/  IMAD R20, R20, UR5, R21 ;  /* 0x0000000514147c24 */ /* 0x000fe4000f8e0215 */
[----:B------:R-:W-:-:S03]  /*5600*/  IMAD.MOV.U32 R4, RZ, RZ, 0x1 ;  /* 0x00000001ff047424 */ /* 0x000fc600078e00ff */
[----:B------:R-:W-:Y:S02]  /*5610*/  SEL R7, R20, R15, !P2 ;  /* 0x0000000f14077207 */ /* 0x000fe40005000000 */
[----:B------:R-:W-:-:S07]  /*5620*/  SEL R20, R15, R20, !P2 ;  /* 0x000000140f147207 */ /* 0x000fce0005000000 */
.L_x_117:
[----:B------:R-:W-:Y:S05]  /*5630*/  BSYNC B1 ;  /* 0x0000000000017941 */ /* 0x000fea0003800000 */
.L_x_116:
[----:B------:R-:W-:-:S13]  /*5640*/  LOP3.LUT P0, RZ, R4, 0xff, RZ, 0xc0, !PT ;  /* 0x000000ff04ff7812 */ /* 0x000fda000780c0ff */
[----:B------:R-:W-:Y:S05]  /*5650*/  @P0 BRA `(.L_x_120) ;  /* 0xfffffff400380947 */ /* 0x000fea000383ffff */
[----:B------:R-:W-:Y:S05]  /*5660*/  BSYNC B0 ;  /* 0x0000000000007941 */ /* 0x000fea0003800000 */
.L_x_109:
[----:B------:R-:W-:-:S03]  /*5670*/  UMOV UR5, 0xffffffff ;  /* 0xffffffff00057882 */ /* 0x000fc60000000000 */
[----:B------:R-:W-:Y:S05]  /*5680*/  BRA.DIV UR5, `(.L_x_121) ;  /* 0x0000000605c87947 */ /* 0x000fea000b800000 */
[----:B------:R-:W-:-:S13]  /*5690*/  ELECT P6, URZ, PT ;  /* 0x00000000003f782f */ /* 0x000fda00038c0000 */
.L_x_140:
[----:B------:R-:W-:Y:S04]  /*56a0*/  BSSY B0, `(.L_x_122) ;  /* 0x0000058000007945 */ /* 0x000fe80003800000 */
[----:B------:R-:W-:Y:S05]  /*56b0*/  @!P6 BRA `(.L_x_123) ;  /* 0x000000040058e947 */ /* 0x000fea0003800000 */
[----:B------:R-:W-:-:S04]  /*56c0*/  LOP3.LUT R19, R19, 0x2, RZ, 0xfc, !PT ;  /* 0x0000000213137812 */ /* 0x000fc800078efcff */
[----:B------:R-:W-:-:S13]  /*56d0*/  ISETP.NE.AND P0, PT, R19, 0x3, PT ;  /* 0x000000031300780c */ /* 0x000fda0003f05270 */
[----:B------:R-:W-:Y:S05]  /*56e0*/  @!P0 BRA `(.L_x_124) ;  /* 0x0000000000048947 */ /* 0x000fea0003800000 */
[----:B------:R-:W-:Y:S01]  /*56f0*/  BPT.TRAP 0x1 ;  /* 0x000000040000795c */ /* 0x000fe20000300000 */
.L_x_124:
[----:B------:R-:W0:Y:S01]  /*5700*/  S2R R5, SR_CgaCtaId ;  /* 0x0000000000057919 */ /* 0x000e220000008800 */
[----:B------:R-:W-:Y:S02]  /*5710*/  MOV R2, 0x400 ;  /* 0x0000040000027802 */ /* 0x000fe40000000f00 */
[----:B------:R-:W-:Y:S02]  /*5720*/  SHF.L.U32 R4, R0, 0x1f, RZ ;  /* 0x0000001f00047819 */ /* 0x000fe400000006ff */
[----:B0-----:R-:W-:-:S05]  /*5730*/  LEA R2, R5, R2, 0x18 ;  /* 0x0000000205027211 */ /* 0x001fca00078ec0ff */
[----:B------:R-:W-:-:S04]  /*5740*/  VIADD R2, R2, 0x48 ;  /* 0x0000004802027836 */ /* 0x000fc80000000000 */
[C---:B------:R-:W-:Y:S02]  /*5750*/  IMAD R7, R3.reuse, 0x8, R2 ;  /* 0x0000000803077824 */ /* 0x040fe400078e0202 */
[----:B------:R-:W-:Y:S02]  /*5760*/  VIADD R3, R3, 0x1 ;  /* 0x0000000103037836 */ /* 0x000fe40000000000 */
[----:B------:R-:W0:Y:S03]  /*5770*/  SYNCS.PHASECHK.TRANS64.TRYWAIT P0, [R7+URZ], R4 ;  /* 0x00000004070075a7 */ /* 0x000e26000800017f */
[----:B------:R-:W-:-:S04]  /*5780*/  ISETP.NE.AND P1, PT, R3, 0x9, PT ;  /* 0x000000090300780c */ /* 0x000fc80003f25270 */
[----:B------:R-:W-:Y:S02]  /*5790*/  SEL R5, RZ, 0x1, P1 ;  /* 0x00000001ff057807 */ /* 0x000fe40000800000 */
[----:B------:R-:W-:Y:S02]  /*57a0*/  SEL R3, R3, RZ, P1 ;  /* 0x000000ff03037207 */ /* 0x000fe40000800000 */
[----:B------:R-:W-:-:S03]  /*57b0*/  LOP3.LUT R6, R0, R5, RZ, 0x3c, !PT ;  /* 0x0000000500067212 */ /* 0x000fc600078e3cff */
[----:B------:R-:W-:Y:S01]  /*57c0*/  IMAD R8, R3, 0x8, R2 ;  /* 0x0000000803087824 */ /* 0x000fe200078e0202 */
[----:B------:R-:W-:Y:S01]  /*57d0*/  SHF.L.U32 R5, R6, 0x1f, RZ ;  /* 0x0000001f06057819 */ /* 0x000fe200000006ff */
[----:B0-----:R-:W-:Y:S06]  /*57e0*/  @!P0 BRA `(.L_x_125) ;  /* 0x0000000400908947 */ /* 0x001fec0003800000 */
.L_x_141:
[----:B------:R-:W1:Y:S01]  /*57f0*/  SYNCS.PHASECHK.TRANS64.TRYWAIT P0, [R8+URZ], R5 ;  /* 0x00000005080075a7 */ /* 0x000e62000800017f */
[----:B------:R-:W-:-:S05]  /*5800*/  VIADD R0, R3, 0x1 ;  /* 0x0000000103007836 */ /* 0x000fca0000000000 */
[----:B------:R-:W-:-:S04]  /*5810*/  ISETP.NE.AND P1, PT, R0, 0x9, PT ;  /* 0x000000090000780c */ /* 0x000fc80003f25270 */
[----:B------:R-:W-:Y:S02]  /*5820*/  SEL R3, RZ, 0x1, P1 ;  /* 0x00000001ff037807 */ /* 0x000fe40000800000 */
[----:B0-----:R-:W-:Y:S02]  /*5830*/  SEL R7, R0, RZ, P1 ;  /* 0x000000ff00077207 */ /* 0x001fe40000800000 */
[----:B------:R-:W-:-:S03]  /*5840*/  LOP3.LUT R6, R6, R3, RZ, 0x3c, !PT ;  /* 0x0000000306067212 */ /* 0x000fc600078e3cff */
[----:B------:R-:W-:Y:S01]  /*5850*/  IMAD R9, R7, 0x8, R2 ;  /* 0x0000000807097824 */ /* 0x000fe200078e0202 */
[----:B------:R-:W-:Y:S01]  /*5860*/  SHF.L.U32 R4, R6, 0x1f, RZ ;  /* 0x0000001f06047819 */ /* 0x000fe200000006ff */
[----:B-1----:R-:W-:Y:S06]  /*5870*/  @!P0 BRA `(.L_x_126) ;  /* 0x0000000400808947 */ /* 0x002fec0003800000 */
.L_x_142:
[----:B------:R-:W1:Y:S01]  /*5880*/  SYNCS.PHASECHK.TRANS64.TRYWAIT P0, [R9+URZ], R4 ;  /* 0x00000004090075a7 */ /* 0x000e62000800017f */
[----:B------:R-:W-:-:S05]  /*5890*/  VIADD R0, R7, 0x1 ;  /* 0x0000000107007836 */ /* 0x000fca0000000000 */
[----:B------:R-:W-:-:S04]  /*58a0*/  ISETP.NE.AND P1, PT, R0, 0x9, PT ;  /* 0x000000090000780c */ /* 0x000fc80003f25270 */
[----:B------:R-:W-:Y:S02]  /*58b0*/  SEL R3, RZ, 0x1, P1 ;  /* 0x00000001ff037807 */ /* 0x000fe40000800000 */
[----:B------:R-:W-:Y:S02]  /*58c0*/  SEL R7, R0, RZ, P1 ;  /* 0x000000ff00077207 */ /* 0x000fe40000800000 */
[----:B------:R-:W-:-:S03]  /*58d0*/  LOP3.LUT R6, R6, R3, RZ, 0x3c, !PT ;  /* 0x0000000306067212 */ /* 0x000fc600078e3cff */
[----:B0-----:R-:W-:Y:S01]  /*58e0*/  IMAD R8, R7, 0x8, R2 ;  /* 0x0000000807087824 */ /* 0x001fe200078e0202 */
[----:B------:R-:W-:Y:S01]  /*58f0*/  SHF.L.U32 R5, R6, 0x1f, RZ ;  /* 0x0000001f06057819 */ /* 0x000fe200000006ff */
[----:B-1----:R-:W-:Y:S06]  /*5900*/  @!P0 BRA `(.L_x_127) ;  /* 0x0000000400708947 */ /* 0x002fec0003800000 */
.L_x_143:
        /* <DEDUP_REMOVED lines=9> */
.L_x_144:
        /* <DEDUP_REMOVED lines=9> */
.L_x_145:
        /* <DEDUP_REMOVED lines=9> */
.L_x_146:
[----:B------:R-:W1:Y:S01]  /*5ac0*/  SYNCS.PHASECHK.TRANS64.TRYWAIT P0, [R9+URZ], R4 ;  /* 0x00000004090075a7 */ /* 0x000e62000800017f */
[----:B------:R-:W-:-:S05]  /*5ad0*/  VIADD R0, R7, 0x1 ;  /* 0x0000000107007836 */ /* 0x000fca0000000000 */
[----:B------:R-:W-:-:S04]  /*5ae0*/  ISETP.NE.AND P1, PT, R0, 0x9, PT ;  /* 0x000000090000780c */ /* 0x000fc80003f25270 */
[----:B------:R-:W-:Y:S02]  /*5af0*/  SEL R3, RZ, 0x1, P1 ;  /* 0x00000001ff037807 */ /* 0x000fe40000800000 */
[----:B------:R-:W-:Y:S02]  /*5b00*/  SEL R7, R0, RZ, P1 ;  /* 0x000000ff00077207 */ /* 0x000fe40000800000 */
[----:B------:R-:W-:-:S03]  /*5b10*/  LOP3.LUT R11, R6, R3, RZ, 0x3c, !PT ;  /* 0x00000003060b7212 */ /* 0x000fc600078e3cff */
[----:B------:R-:W-:Y:S01]  /*5b20*/  IMAD R6, R7, 0x8, R2 ;  /* 0x0000000807067824 */ /* 0x000fe200078e0202 */
[----:B0-----:R-:W-:Y:S01]  /*5b30*/  SHF.L.U32 R5, R11, 0x1f, RZ ;  /* 0x0000001f0b057819 */ /* 0x001fe200000006ff */
[----:B-1----:R-:W-:Y:S06]  /*5b40*/  @!P0 BRA `(.L_x_131) ;  /* 0x0000000400308947 */ /* 0x002fec0003800000 */
.L_x_147:
[----:B------:R-:W1:Y:S01]  /*5b50*/  SYNCS.PHASECHK.TRANS64.TRYWAIT P0, [R6+URZ], R5 ;  /* 0x00000005060075a7 */ /* 0x000e62000800017f */
[----:B------:R-:W-:-:S05]  /*5b60*/  VIADD R0, R7, 0x1 ;  /* 0x0000000107007836 */ /* 0x000fca0000000000 */
[----:B------:R-:W-:-:S04]  /*5b70*/  ISETP.NE.AND P1, PT, R0, 0x9, PT ;  /* 0x000000090000780c */ /* 0x000fc80003f25270 */
[----:B0-----:R-:W-:Y:S02]  /*5b80*/  SEL R4, RZ, 0x1, P1 ;  /* 0x00000001ff047807 */ /* 0x001fe40000800000 */
[----:B------:R-:W-:Y:S02]  /*5b90*/  SEL R3, R0, RZ, P1 ;  /* 0x000000ff00037207 */ /* 0x000fe40000800000 */
[----:B------:R-:W-:Y:S01]  /*5ba0*/  LOP3.LUT R0, R11, R4, RZ, 0x3c, !PT ;  /* 0x000000040b007212 */ /* 0x000fe200078e3cff */
[----:B-1----:R-:W-:Y:S06]  /*5bb0*/  @!P0 BRA `(.L_x_132) ;  /* 0x0000000400288947 */ /* 0x002fec0003800000 */
.L_x_148:
[----:B------:R-:W-:Y:S01]  /*5bc0*/  IMAD R3, R3, 0x8, R2 ;  /* 0x0000000803037824 */ /* 0x000fe200078e0202 */
[----:B------:R-:W-:-:S07]  /*5bd0*/  SHF.L.U32 R0, R0, 0x1f, RZ ;  /* 0x0000001f00007819 */ /* 0x000fce00000006ff */
.L_x_133:
[----:B-1----:R1:W2:Y:S02]  /*5be0*/  SYNCS.PHASECHK.TRANS64.TRYWAIT P0, [R3+URZ], R0 ;  /* 0x00000000030075a7 */ /* 0x0022a4000800017f */
[----:B--2---:R-:W-:Y:S05]  /*5bf0*/  @!P0 NANOSLEEP.SYNCS 0x989680 ;  /* 0x009896800000895d */ /* 0x004fea0003900000 */
[----:B------:R-:W2:Y:S02]  /*5c00*/  @!P0 SYNCS.PHASECHK.TRANS64 P0, [R3+URZ], R0 ;  /* 0x00000000030085a7 */ /* 0x000ea4000800007f */
[----:B--2---:R-:W-:Y:S05]  /*5c10*/  @!P0 BRA `(.L_x_133) ;  /* 0xfffffffc00f08947 */ /* 0x004fea000383ffff */
.L_x_123:
[----:B------:R-:W-:Y:S05]  /*5c20*/  BSYNC B0 ;  /* 0x0000000000007941 */ /* 0x000fea0003800000 */
.L_x_122:
[----:B------:R-:W-:Y:S05]  /*5c30*/  EXIT ;  /* 0x000000000000794d */ /* 0x000fea0003800000 */
.L_x_22:
[----:B----4-:R4:W0:Y:S02]  /*5c40*/  SYNCS.PHASECHK.TRANS64.TRYWAIT P1, [R3+URZ], R0 ;  /* 0x00000000030075a7 */ /* 0x010824000802017f */
[----:B0-----:R-:W-:Y:S05]  /*5c50*/  @!P1 NANOSLEEP.SYNCS 0x989680 ;  /* 0x009896800000995d */ /* 0x001fea0003900000 */
[----:B------:R-:W0:Y:S02]  /*5c60*/  @!P1 SYNCS.PHASECHK.TRANS64 P1, [R3+URZ], R0 ;  /* 0x00000000030095a7 */ /* 0x000e24000802007f */
[----:B0-----:R-:W-:Y:S05]  /*5c70*/  @!P1 BRA `(.L_x_22) ;  /* 0xfffffffc00f09947 */ /* 0x001fea000383ffff */
[----:B------:R-:W-:Y:S05]  /*5c80*/  BRA `(.L_x_21) ;  /* 0xffffffb800387947 */ /* 0x000fea000383ffff */
.L_x_27:
[----:B-1----:R1:W3:Y:S02]  /*5c90*/  SYNCS.PHASECHK.TRANS64.TRYWAIT P1, [R5+URZ], R4 ;  /* 0x00000004050075a7 */ /* 0x0022e4000802017f */
[----:B---3--:R-:W-:Y:S05]  /*5ca0*/  @!P1 NANOSLEEP.SYNCS 0x989680 ;  /* 0x009896800000995d */ /* 0x008fea0003900000 */
[----:B------:R-:W3:Y:S02]  /*5cb0*/  @!P1 SYNCS.PHASECHK.TRANS64 P1, [R5+URZ], R4 ;  /* 0x00000004050095a7 */ /* 0x000ee4000802007f */
[----:B---3--:R-:W-:Y:S05]  /*5cc0*/  @!P1 BRA `(.L_x_27) ;  /* 0xfffffffc00f09947 */ /* 0x008fea000383ffff */
[----:B------:R-:W-:Y:S05]  /*5cd0*/  BRA `(.L_x_26) ;  /* 0xffffffbc00287947 */ /* 0x000fea000383ffff */
.L_x_110:
[----:B------:R-:W-:Y:S01]  /*5ce0*/  BSSY B1, `(.L_x_134) ;  /* 0x0000006000017945 */ /* 0x000fe20003800000 */
[----:B------:R-:W-:-:S07]  /*5cf0*/  IMAD.MOV.U32 R15, RZ, RZ, -0x1 ;  /* 0xffffffffff0f7424 */ /* 0x000fce00078e00ff */
[----:B------:R-:W-:Y:S05]  /*5d00*/  WARPSYNC.COLLECTIVE R15, `(.L_x_135) ;  /* 0x000000000f0c7348 */ /* 0x000fea0003c00000 */
[----:B------:R-:W-:Y:S02]  /*5d10*/  ELECT P6, UR62, PT ;  /* 0x00000000003e782f */ /* 0x000fe400038c0000 */
[----:B------:R-:W-:Y:S01]  /*5d20*/  MOV R14, UR62 ;  /* 0x0000003e000e7c02 */ /* 0x000fe20008000f00 */
[----:B------:R-:W-:Y:S10]  /*5d30*/  ENDCOLLECTIVE ;  /* 0x000000000000791b */ /* 0x000ff40003800000 */
.L_x_135:
[----:B------:R-:W-:Y:S05]  /*5d40*/  BSYNC B1 ;  /* 0x0000000000017941 */ /* 0x000fea0003800000 */
.L_x_134:
[----:B------:R-:W-:Y:S05]  /*5d50*/  BRA `(.L_x_136) ;  /* 0xffffffec00847947 */ /* 0x000fea000383ffff */
.L_x_113:
[----:B0-----:R0:W1:Y:S02]  /*5d60*/  SYNCS.PHASECHK.TRANS64.TRYWAIT P0, [R23+URZ+0x48], R14 ;  /* 0x0000480e170075a7 */ /* 0x001064000800017f */
[----:B-1----:R-:W-:Y:S05]  /*5d70*/  @!P0 NANOSLEEP.SYNCS 0x989680 ;  /* 0x009896800000895d */ /* 0x002fea0003900000 */
[----:B------:R-:W1:Y:S02]  /*5d80*/  @!P0 SYNCS.PHASECHK.TRANS64 P0, [R23+URZ+0x48], R14 ;  /* 0x0000480e170085a7 */ /* 0x000e64000800007f */
[----:B-1----:R-:W-:Y:S05]  /*5d90*/  @!P0 BRA `(.L_x_113) ;  /* 0xfffffffc00f08947 */ /* 0x002fea000383ffff */
[----:B------:R-:W-:Y:S05]  /*5da0*/  BRA `(.L_x_137) ;  /* 0xffffffec00c47947 */ /* 0x000fea000383ffff */
.L_x_121:
[----:B------:R-:W-:Y:S01]  /*5db0*/  BSSY B0, `(.L_x_138) ;  /* 0x0000006000007945 */ /* 0x000fe20003800000 */
[----:B------:R-:W-:-:S07]  /*5dc0*/  IMAD.MOV.U32 R15, RZ, RZ, -0x1 ;  /* 0xffffffffff0f7424 */ /* 0x000fce00078e00ff */
[----:B------:R-:W-:Y:S05]  /*5dd0*/  WARPSYNC.COLLECTIVE R15, `(.L_x_139) ;  /* 0x000000000f0c7348 */ /* 0x000fea0003c00000 */
[----:B------:R-:W-:Y:S02]  /*5de0*/  ELECT P6, UR62, PT ;  /* 0x00000000003e782f */ /* 0x000fe400038c0000 */
[----:B------:R-:W-:Y:S01]  /*5df0*/  MOV R14, UR62 ;  /* 0x0000003e000e7c02 */ /* 0x000fe20008000f00 */
[----:B------:R-:W-:Y:S10]  /*5e00*/  ENDCOLLECTIVE ;  /* 0x000000000000791b */ /* 0x000ff40003800000 */
.L_x_139:
[----:B------:R-:W-:Y:S05]  /*5e10*/  BSYNC B0 ;  /* 0x0000000000007941 */ /* 0x000fea0003800000 */
.L_x_138:
[----:B------:R-:W-:Y:S05]  /*5e20*/  BRA `(.L_x_140) ;  /* 0xfffffff8001c7947 */ /* 0x000fea000383ffff */
.L_x_125:
[----:B0-----:R0:W1:Y:S02]  /*5e30*/  SYNCS.PHASECHK.TRANS64.TRYWAIT P0, [R7+URZ], R4 ;  /* 0x00000004070075a7 */ /* 0x001064000800017f */
[----:B-1----:R-:W-:Y:S05]  /*5e40*/  @!P0 NANOSLEEP.SYNCS 0x989680 ;  /* 0x009896800000895d */ /* 0x002fea0003900000 */
[----:B------:R-:W1:Y:S02]  /*5e50*/  @!P0 SYNCS.PHASECHK.TRANS64 P0, [R7+URZ], R4 ;  /* 0x00000004070085a7 */ /* 0x000e64000800007f */
[----:B-1----:R-:W-:Y:S05]  /*5e60*/  @!P0 BRA `(.L_x_125) ;  /* 0xfffffffc00f08947 */ /* 0x002fea000383ffff */
[----:B------:R-:W-:Y:S05]  /*5e70*/  BRA `(.L_x_141) ;  /* 0xfffffff8005c7947 */ /* 0x000fea000383ffff */
.L_x_126:
[----:B0-----:R0:W1:Y:S02]  /*5e80*/  SYNCS.PHASECHK.TRANS64.TRYWAIT P0, [R8+URZ], R5 ;  /* 0x00000005080075a7 */ /* 0x001064000800017f */
[----:B-1----:R-:W-:Y:S05]  /*5e90*/  @!P0 NANOSLEEP.SYNCS 0x989680 ;  /* 0x009896800000895d */ /* 0x002fea0003900000 */
[----:B------:R-:W1:Y:S02]  /*5ea0*/  @!P0 SYNCS.PHASECHK.TRANS64 P0, [R8+URZ], R5 ;  /* 0x00000005080085a7 */ /* 0x000e64000800007f */
[----:B-1----:R-:W-:Y:S05]  /*5eb0*/  @!P0 BRA `(.L_x_126) ;  /* 0xfffffffc00f08947 */ /* 0x002fea000383ffff */
[----:B------:R-:W-:Y:S05]  /*5ec0*/  BRA `(.L_x_142) ;  /* 0xfffffff8006c7947 */ /* 0x000fea000383ffff */
.L_x_127:
[----:B0-----:R0:W1:Y:S02]  /*5ed0*/  SYNCS.PHASECHK.TRANS64.TRYWAIT P0, [R9+URZ], R4 ;  /* 0x00000004090075a7 */ /* 0x001064000800017f */
[----:B-1----:R-:W-:Y:S05]  /*5ee0*/  @!P0 NANOSLEEP.SYNCS 0x989680 ;  /* 0x009896800000895d */ /* 0x002fea0003900000 */
[----:B------:R-:W1:Y:S02]  /*5ef0*/  @!P0 SYNCS.PHASECHK.TRANS64 P0, [R9+URZ], R4 ;  /* 0x00000004090085a7 */ /* 0x000e64000800007f */
[----:B-1----:R-:W-:Y:S05]  /*5f00*/  @!P0 BRA `(.L_x_127) ;  /* 0xfffffffc00f08947 */ /* 0x002fea000383ffff */
[----:B------:R-:W-:Y:S05]  /*5f10*/  BRA `(.L_x_143) ;  /* 0xfffffff8007c7947 */ /* 0x000fea000383ffff */
.L_x_128:
[----:B0-----:R0:W1:Y:S02]  /*5f20*/  SYNCS.PHASECHK.TRANS64.TRYWAIT P0, [R8+URZ], R5 ;  /* 0x00000005080075a7 */ /* 0x001064000800017f */
[----:B-1----:R-:W-:Y:S05]  /*5f30*/  @!P0 NANOSLEEP.SYNCS 0x989680 ;  /* 0x009896800000895d */ /* 0x002fea0003900000 */
[----:B------:R-:W1:Y:S02]  /*5f40*/  @!P0 SYNCS.PHASECHK.TRANS64 P0, [R8+URZ], R5 ;  /* 0x00000005080085a7 */ /* 0x000e64000800007f */
[----:B-1----:R-:W-:Y:S05]  /*5f50*/  @!P0 BRA `(.L_x_128) ;  /* 0xfffffffc00f08947 */ /* 0x002fea000383ffff */
[----:B------:R-:W-:Y:S05]  /*5f60*/  BRA `(.L_x_144) ;  /* 0xfffffff8008c7947 */ /* 0x000fea000383ffff */
.L_x_129:
[----:B0-----:R0:W1:Y:S02]  /*5f70*/  SYNCS.PHASECHK.TRANS64.TRYWAIT P0, [R9+URZ], R4 ;  /* 0x00000004090075a7 */ /* 0x001064000800017f */
[----:B-1----:R-:W-:Y:S05]  /*5f80*/  @!P0 NANOSLEEP.SYNCS 0x989680 ;  /* 0x009896800000895d */ /* 0x002fea0003900000 */
[----:B------:R-:W1:Y:S02]  /*5f90*/  @!P0 SYNCS.PHASECHK.TRANS64 P0, [R9+URZ], R4 ;  /* 0x00000004090085a7 */ /* 0x000e64000800007f */
[----:B-1----:R-:W-:Y:S05]  /*5fa0*/  @!P0 BRA `(.L_x_129) ;  /* 0xfffffffc00f08947 */ /* 0x002fea000383ffff */
[----:B------:R-:W-:Y:S05]  /*5fb0*/  BRA `(.L_x_145) ;  /* 0xfffffff8009c7947 */ /* 0x000fea000383ffff */
.L_x_130:
[----:B0-----:R0:W1:Y:S02]  /*5fc0*/  SYNCS.PHASECHK.TRANS64.TRYWAIT P0, [R8+URZ], R5 ;  /* 0x00000005080075a7 */ /* 0x001064000800017f */
[----:B-1----:R-:W-:Y:S05]  /*5fd0*/  @!P0 NANOSLEEP.SYNCS 0x989680 ;  /* 0x009896800000895d */ /* 0x002fea0003900000 */
[----:B------:R-:W1:Y:S02]  /*5fe0*/  @!P0 SYNCS.PHASECHK.TRANS64 P0, [R8+URZ], R5 ;  /* 0x00000005080085a7 */ /* 0x000e64000800007f */
[----:B-1----:R-:W-:Y:S05]  /*5ff0*/  @!P0 BRA `(.L_x_130) ;  /* 0xfffffffc00f08947 */ /* 0x002fea000383ffff */
[----:B------:R-:W-:Y:S05]  /*6000*/  BRA `(.L_x_146) ;  /* 0xfffffff800ac7947 */ /* 0x000fea000383ffff */
.L_x_131:
[----:B0-----:R0:W1:Y:S02]  /*6010*/  SYNCS.PHASECHK.TRANS64.TRYWAIT P0, [R9+URZ], R4 ;  /* 0x00000004090075a7 */ /* 0x001064000800017f */
[----:B-1----:R-:W-:Y:S05]  /*6020*/  @!P0 NANOSLEEP.SYNCS 0x989680 ;  /* 0x009896800000895d */ /* 0x002fea0003900000 */
[----:B------:R-:W1:Y:S02]  /*6030*/  @!P0 SYNCS.PHASECHK.TRANS64 P0, [R9+URZ], R4 ;  /* 0x00000004090085a7 */ /* 0x000e64000800007f */
[----:B-1----:R-:W-:Y:S05]  /*6040*/  @!P0 BRA `(.L_x_131) ;  /* 0xfffffffc00f08947 */ /* 0x002fea000383ffff */
[----:B------:R-:W-:Y:S05]  /*6050*/  BRA `(.L_x_147) ;  /* 0xfffffff800bc7947 */ /* 0x000fea000383ffff */
.L_x_132:
[----:B0-----:R0:W1:Y:S02]  /*6060*/  SYNCS.PHASECHK.TRANS64.TRYWAIT P0, [R6+URZ], R5 ;  /* 0x00000005060075a7 */ /* 0x001064000800017f */
[----:B-1----:R-:W-:Y:S05]  /*6070*/  @!P0 NANOSLEEP.SYNCS 0x989680 ;  /* 0x009896800000895d */ /* 0x002fea0003900000 */
[----:B------:R-:W1:Y:S02]  /*6080*/  @!P0 SYNCS.PHASECHK.TRANS64 P0, [R6+URZ], R5 ;  /* 0x00000005060085a7 */ /* 0x000e64000800007f */
[----:B-1----:R-:W-:Y:S05]  /*6090*/  @!P0 BRA `(.L_x_132) ;  /* 0xfffffffc00f08947 */ /* 0x002fea000383ffff */
[----:B------:R-:W-:Y:S05]  /*60a0*/  BRA `(.L_x_148) ;  /* 0xfffffff800c47947 */ /* 0x000fea000383ffff */
.L_x_149:
[----:B------:R-:W-:-:S00]  /*60b0*/  BRA `(.L_x_149) ;  /* 0xfffffffc00fc7947 */ /* 0x000fc0000383ffff */
[----:B------:R-:W-:-:S00]  /*60c0*/  NOP ;  /* 0x0000000000007918 */ /* 0x000fc00000000000 */
        /* <DEDUP_REMOVED lines=11> */
.L_x_150:


//--------------------- .nv.global.init           --------------------------
	.section	.nv.global.init,"aw",@progbits
.nv.global.init:
	.type		$str$22,@object
	.size		$str$22,($str$23 - $str$22)
$str$22:
        /*0000*/ 	.byte	0x6b, 0x5f, 0x74, 0x69, 0x6c, 0x65, 0x5f, 0x63, 0x6f, 0x75, 0x6e, 0x74, 0x20, 0x3e, 0x3d, 0x20
        /*0010*/ 	.byte	0x31, 0x00
	.type		$str$23,@object
	.size		$str$23,(__unnamed_1 - $str$23)
$str$23:
        /*0012*/ 	.byte	0x2f, 0x74, 0x6d, 0x70, 0x2f, 0x63, 0x75, 0x74, 0x6c, 0x61, 0x73, 0x73, 0x5f, 0x73, 0x77, 0x65
        /*0022*/ 	.byte	0x65, 0x70, 0x5f, 0x73, 0x72, 0x63, 0x2f, 0x69, 0x6e, 0x63, 0x6c, 0x75, 0x64, 0x65, 0x2f, 0x63
        /*0032*/ 	.byte	0x75, 0x74, 0x6c, 0x61, 0x73, 0x73, 0x2f, 0x67, 0x65, 0x6d, 0x6d, 0x2f, 0x63, 0x6f, 0x6c, 0x6c
        /*0042*/ 	.byte	0x65, 0x63, 0x74, 0x69, 0x76, 0x65, 0x2f, 0x73, 0x6d, 0x39, 0x30, 0x5f, 0x6d, 0x6d, 0x61, 0x5f
        /*0052*/ 	.byte	0x74, 0x6d, 0x61, 0x5f, 0x67, 0x6d, 0x6d, 0x61, 0x5f, 0x73, 0x73, 0x5f, 0x77, 0x61, 0x72, 0x70
        /*0062*/ 	.byte	0x73, 0x70, 0x65, 0x63, 0x69, 0x61, 0x6c, 0x69, 0x7a, 0x65, 0x64, 0x2e, 0x68, 0x70, 0x70, 0x00
	.type		__unnamed_1,@object
	.size		__unnamed_1,(.L_0 - __unnamed_1)
__unnamed_1:
        /*0072*/ 	.byte	0x76, 0x6f, 0x69, 0x64, 0x20, 0x63, 0x75, 0x74, 0x6c, 0x61, 0x73, 0x73, 0x3a, 0x3a, 0x67, 0x65
        /* <DEDUP_REMOVED lines=172> */
        /*0b42*/ 	.byte	0x3a, 0x69, 0x64, 0x65, 0x6e, 0x74, 0x69, 0x74, 0x79, 0x5d, 0x00
.L_0:


//--------------------- .nv.shared._ZN7cutlass13device_kernelINS_4gemm6kernel13GemmUniversalIN4cute5tupleIJiiiiEEENS1_10collective13CollectiveMmaINS1_34MainloopSm90TmaGmmaWarpSpecializedILi9ENS5_IJNS4_1CILi1EEENSA_ILi2EEESB_EEENS1_35KernelTmaWarpSpecializedCooperativeEEENS5_IJNSA_ILi128EEENSA_ILi64EEESG_EEEaNS5_IJlSB_lEEEaSJ_NS4_8TiledMMAINS4_8MMA_AtomIJNS4_4SM904GMMA26MMA_64x64x32_S32S8S8_SS_TNEEEENS4_6LayoutINS5_IJSC_SB_SB_EEENS5_IJSB_NSA_ILi0EEESS_EEEEENS5_IJNS4_10UnderscoreESV_SV_EEEEENS4_23SM90_TMA_LOAD_MULTICASTENS4_14ComposedLayoutINS4_7SwizzleILi3ELi4ELi3EEENS4_18smem_ptr_flag_bitsILi8EEENSQ_INS5_IJNSA_ILi8EEESG_EEENS5_IJSG_SB_EEEEEEEvNS4_8identityENS4_13SM90_TMA_LOADES18_vS19_EENS_8epilogue10collective6detail29Sm90TmaWarpSpecializedAdapterINS1D_15DefaultEpilogueIaSJ_SJ_NS1C_6thread17LinearCombinationIaLi1EiiLNS1H_9ScaleType4KindE0ELNS_15FloatRoundStyleE2EaEENS1_15EpilogueDefaultEEEEEvvEEEEvNT_6ParamsE --------------------------
	.section	.nv.shared._ZN7cutlass13device_kernelINS_4gemm6kernel13GemmUniversalIN4cute5tupleIJiiiiEEENS1_10collective13CollectiveMmaINS1_34MainloopSm90TmaGmmaWarpSpecializedILi9ENS5_IJNS4_1CILi1EEENSA_ILi2EEESB_EEENS1_35KernelTmaWarpSpecializedCooperativeEEENS5_IJNSA_ILi128EEENSA_ILi64EEESG_EEEaNS5_IJlSB_lEEEaSJ_NS4_8TiledMMAINS4_8MMA_AtomIJNS4_4SM904GMMA26MMA_64x64x32_S32S8S8_SS_TNEEEENS4_6LayoutINS5_IJSC_SB_SB_EEENS5_IJSB_NSA_ILi0EEESS_EEEEENS5_IJNS4_10UnderscoreESV_SV_EEEEENS4_23SM90_TMA_LOAD_MULTICASTENS4_14ComposedLayoutINS4_7SwizzleILi3ELi4ELi3EEENS4_18smem_ptr_flag_bitsILi8EEENSQ_INS5_IJNSA_ILi8EEESG_EEENS5_IJSG_SB_EEEEEEEvNS4_8identityENS4_13SM90_TMA_LOADES18_vS19_EENS_8epilogue10collective6detail29Sm90TmaWarpSpecializedAdapterINS1D_15DefaultEpilogueIaSJ_SJ_NS1C_6thread17LinearCombinationIaLi1EiiLNS1H_9ScaleType4KindE0ELNS_15FloatRoundStyleE2EaEENS1_15EpilogueDefaultEEEEEvvEEEEvNT_6ParamsE,"aw",@nobits
	.sectionflags	@""
	.align	16
	.zero		1024


//--------------------- .nv.shared.reserved.0     --------------------------
	.section	.nv.shared.reserved.0,"aw",@nobits
	.weak		__nv_reservedSMEM_offset_0_alias
	.size		__nv_reservedSMEM_offset_0_alias, 0, 0
	.other		__nv_reservedSMEM_offset_0_alias,@"STO_CUDA_RESERVED_SHARED STV_DEFAULT"
__nv_reservedSMEM_offset_0_alias:
	.zero		0


//--------------------- .nv.global                --------------------------
	.section	.nv.global,"aw",@nobits
.nv.global:
	.type		_ZN40_INTERNAL_45bef651_4_k_cu_b13da3f3_211304cute1_E,@object
	.size		_ZN40_INTERNAL_45bef651_4_k_cu_b13da3f3_211304cute1_E,(_ZN40_INTERNAL_45bef651_4_k_cu_b13da3f3_211304cuda3std3__45__cpo6cbeginE - _ZN40_INTERNAL_45bef651_4_k_cu_b13da3f3_211304cute1_E)
_ZN40_INTERNAL_45bef651_4_k_cu_b13da3f3_211304cute1_E:
	.zero		1
	.type		_ZN40_INTERNAL_45bef651_4_k_cu_b13da3f3_211304cuda3std3__45__cpo6cbeginE,@object
	.size		_ZN40_INTERNAL_45bef651_4_k_cu_b13da3f3_211304cuda3std3__45__cpo6cbeginE,(_ZN40_INTERNAL_45bef651_4_k_cu_b13da3f3_211304cuda3std3__48in_placeE - _ZN40_INTERNAL_45bef651_4_k_cu_b13da3f3_211304cuda3std3__45__cpo6cbeginE)
_ZN40_INTERNAL_45bef651_4_k_cu_b13da3f3_211304cuda3std3__45__cpo6cbeginE:
	.zero		1
	.type		_ZN40_INTERNAL_45bef651_4_k_cu_b13da3f3_211304cuda3std3__48in_placeE,@object
	.size		_ZN40_INTERNAL_45bef651_4_k_cu_b13da3f3_211304cuda3std3__48in_placeE,(_ZN40_INTERNAL_45bef651_4_k_cu_b13da3f3_211304cuda3std6ranges3__45__cpo9iter_moveE - _ZN40_INTERNAL_45bef651_4_k_cu_b13da3f3_211304cuda3std3__48in_placeE)
_ZN40_INTERNAL_45bef651_4_k_cu_b13da3f3_211304cuda3std3__48in_placeE:
	.zero		1
	.type		_ZN40_INTERNAL_45bef651_4_k_cu_b13da3f3_211304cuda3std6ranges3__45__cpo9iter_moveE,@object
	.size		_ZN40_INTERNAL_45bef651_4_k_cu_b13da3f3_211304cuda3std6ranges3__45__cpo9iter_moveE,(_ZN40_INTERNAL_45bef651_4_k_cu_b13da3f3_211304cuda3std3__45__cpo5beginE - _ZN40_INTERNAL_45bef651_4_k_cu_b13da3f3_211304cuda3std6ranges3__45__cpo9iter_moveE)
_ZN40_INTERNAL_45bef651_4_k_cu_b13da3f3_211304cuda3std6ranges3__45__cpo9iter_moveE:
	.zero		1
	.type		_ZN40_INTERNAL_45bef651_4_k_cu_b13da3f3_211304cuda3std3__45__cpo5beginE,@object
	.size		_ZN40_INTERNAL_45bef651_4_k_cu_b13da3f3_211304cuda3std3__45__cpo5beginE,(_ZN40_INTERNAL_45bef651_4_k_cu_b13da3f3_211304cuda3std3__442_GLOBAL__N__45bef651_4_k_cu_b13da3f3_211306ignoreE - _ZN40_INTERNAL_45bef651_4_k_cu_b13da3f3_211304cuda3std3__45__cpo5beginE)
_ZN40_INTERNAL_45bef651_4_k_cu_b13da3f3_211304cuda3std3__45__cpo5beginE:
	.zero		1
	.type		_ZN40_INTERNAL_45bef651_4_k_cu_b13da3f3_211304cuda3std3__442_GLOBAL__N__45bef651_4_k_cu_b13da3f3_211306ignoreE,@object
	.size		_ZN40_INTERNAL_45bef651_4_k_cu_b13da3f3_211304cuda3std3__442_GLOBAL__N__45bef651_4_k_cu_b13da3f3_211306ignoreE,(_ZN40_INTERNAL_45bef651_4_k_cu_b13da3f3_211304cute7productE - _ZN40_INTERNAL_45bef651_4_k_cu_b13da3f3_211304cuda3std3__442_GLOBAL__N__45bef651_4_k_cu_b13da3f3_211306ignoreE)
_ZN40_INTERNAL_45bef651_4_k_cu_b13da3f3_211304cuda3std3__442_GLOBAL__N__45bef651_4_k_cu_b13da3f3_211306ignoreE:
	.zero		1
	.type		_ZN40_INTERNAL_45bef651_4_k_cu_b13da3f3_211304cute7productE,@object
	.size		_ZN40_INTERNAL_45bef651_4_k_cu_b13da3f3_211304cute7productE,(_ZN40_INTERNAL_45bef651_4_k_cu_b13da3f3_211304cuda3std3__45__cpo3endE - _ZN40_INTERNAL_45bef651_4_k_cu_b13da3f3_211304cute7productE)
_ZN40_INTERNAL_45bef651_4_k_cu_b13da3f3_211304cute7productE:
	.zero		1
	.type		_ZN40_INTERNAL_45bef651_4_k_cu_b13da3f3_211304cuda3std3__45__cpo3endE,@object
	.size		_ZN40_INTERNAL_45bef651_4_k_cu_b13da3f3_211304cuda3std3__45__cpo3endE,(_ZN40_INTERNAL_45bef651_4_k_cu_b13da3f3_211304cuda3std3__419piecewise_constructE - _ZN40_INTERNAL_45bef651_4_k_cu_b13da3f3_211304cuda3std3__45__cpo3endE)
_ZN40_INTERNAL_45bef651_4_k_cu_b13da3f3_211304cuda3std3__45__cpo3endE:
	.zero		1
	.type		_ZN40_INTERNAL_45bef651_4_k_cu_b13da3f3_211304cuda3std3__419piecewise_constructE,@object
	.size		_ZN40_INTERNAL_45bef651_4_k_cu_b13da3f3_211304cuda3std3__419piecewise_constructE,(_ZN40_INTERNAL_45bef651_4_k_cu_b13da3f3_211304cuda3std3__45__cpo4cendE - _ZN40_INTERNAL_45bef651_4_k_cu_b13da3f3_211304cuda3std3__419piecewise_constructE)
_ZN40_INTERNAL_45bef651_4_k_cu_b13da3f3_211304cuda3std3__419piecewise_constructE:
	.zero		1
	.type		_ZN40_INTERNAL_45bef651_4_k_cu_b13da3f3_211304cuda3std3__45__cpo4cendE,@object
	.size		_ZN40_INTERNAL_45bef651_4_k_cu_b13da3f3_211304cuda3std3__45__cpo4cendE,(_ZN40_INTERNAL_45bef651_4_k_cu_b13da3f3_211304cuda3std6ranges3__45__cpo4swapE - _ZN40_INTERNAL_45bef651_4_k_cu_b13da3f3_211304cuda3std3__45__cpo4cendE)
_ZN40_INTERNAL_45bef651_4_k_cu_b13da3f3_211304cuda3std3__45__cpo4cendE:
	.zero		1
	.type		_ZN40_INTERNAL_45bef651_4_k_cu_b13da3f3_211304cuda3std6ranges3__45__cpo4swapE,@object
	.size		_ZN40_INTERNAL_45bef651_4_k_cu_b13da3f3_211304cuda3std6ranges3__45__cpo4swapE,(.L_8 - _ZN40_INTERNAL_45bef651_4_k_cu_b13da3f3_211304cuda3std6ranges3__45__cpo4swapE)
_ZN40_INTERNAL_45bef651_4_k_cu_b13da3f3_211304cuda3std6ranges3__45__cpo4swapE:
	.zero		1
.L_8:


//--------------------- .nv.constant0._ZN7cutlass13device_kernelINS_4gemm6kernel13GemmUniversalIN4cute5tupleIJiiiiEEENS1_10collective13CollectiveMmaINS1_34MainloopSm90TmaGmmaWarpSpecializedILi9ENS5_IJNS4_1CILi1EEENSA_ILi2EEESB_EEENS1_35KernelTmaWarpSpecializedCooperativeEEENS5_IJNSA_ILi128EEENSA_ILi64EEESG_EEEaNS5_IJlSB_lEEEaSJ_NS4_8TiledMMAINS4_8MMA_AtomIJNS4_4SM904GMMA26MMA_64x64x32_S32S8S8_SS_TNEEEENS4_6LayoutINS5_IJSC_SB_SB_EEENS5_IJSB_NSA_ILi0EEESS_EEEEENS5_IJNS4_10UnderscoreESV_SV_EEEEENS4_23SM90_TMA_LOAD_MULTICASTENS4_14ComposedLayoutINS4_7SwizzleILi3ELi4ELi3EEENS4_18smem_ptr_flag_bitsILi8EEENSQ_INS5_IJNSA_ILi8EEESG_EEENS5_IJSG_SB_EEEEEEEvNS4_8identityENS4_13SM90_TMA_LOADES18_vS19_EENS_8epilogue10collective6detail29Sm90TmaWarpSpecializedAdapterINS1D_15DefaultEpilogueIaSJ_SJ_NS1C_6thread17LinearCombinationIaLi1EiiLNS1H_9ScaleType4KindE0ELNS_15FloatRoundStyleE2EaEENS1_15EpilogueDefaultEEEEEvvEEEEvNT_6ParamsE --------------------------
	.section	.nv.constant0._ZN7cutlass13device_kernelINS_4gemm6kernel13GemmUniversalIN4cute5tupleIJiiiiEEENS1_10collective13CollectiveMmaINS1_34MainloopSm90TmaGmmaWarpSpecializedILi9ENS5_IJNS4_1CILi1EEENSA_ILi2EEESB_EEENS1_35KernelTmaWarpSpecializedCooperativeEEENS5_IJNSA_ILi128EEENSA_ILi64EEESG_EEEaNS5_IJlSB_lEEEaSJ_NS4_8TiledMMAINS4_8MMA_AtomIJNS4_4SM904GMMA26MMA_64x64x32_S32S8S8_SS_TNEEEENS4_6LayoutINS5_IJSC_SB_SB_EEENS5_IJSB_NSA_ILi0EEESS_EEEEENS5_IJNS4_10UnderscoreESV_SV_EEEEENS4_23SM90_TMA_LOAD_MULTICASTENS4_14ComposedLayoutINS4_7SwizzleILi3ELi4ELi3EEENS4_18smem_ptr_flag_bitsILi8EEENSQ_INS5_IJNSA_ILi8EEESG_EEENS5_IJSG_SB_EEEEEEEvNS4_8identityENS4_13SM90_TMA_LOADES18_vS19_EENS_8epilogue10collective6detail29Sm90TmaWarpSpecializedAdapterINS1D_15DefaultEpilogueIaSJ_SJ_NS1C_6thread17LinearCombinationIaLi1EiiLNS1H_9ScaleType4KindE0ELNS_15FloatRoundStyleE2EaEENS1_15EpilogueDefaultEEEEEvvEEEEvNT_6ParamsE,"a",@progbits
	.sectionflags	@""
	.align	4
.nv.constant0._ZN7cutlass13device_kernelINS_4gemm6kernel13GemmUniversalIN4cute5tupleIJiiiiEEENS1_10collective13CollectiveMmaINS1_34MainloopSm90TmaGmmaWarpSpecializedILi9ENS5_IJNS4_1CILi1EEENSA_ILi2EEESB_EEENS1_35KernelTmaWarpSpecializedCooperativeEEENS5_IJNSA_ILi128EEENSA_ILi64EEESG_EEEaNS5_IJlSB_lEEEaSJ_NS4_8TiledMMAINS4_8MMA_AtomIJNS4_4SM904GMMA26MMA_64x64x32_S32S8S8_SS_TNEEEENS4_6LayoutINS5_IJSC_SB_SB_EEENS5_IJSB_NSA_ILi0EEESS_EEEEENS5_IJNS4_10UnderscoreESV_SV_EEEEENS4_23SM90_TMA_LOAD_MULTICASTENS4_14ComposedLayoutINS4_7SwizzleILi3ELi4ELi3EEENS4_18smem_ptr_flag_bitsILi8EEENSQ_INS5_IJNSA_ILi8EEESG_EEENS5_IJSG_SB_EEEEEEEvNS4_8identityENS4_13SM90_TMA_LOADES18_vS19_EENS_8epilogue10collective6detail29Sm90TmaWarpSpecializedAdapterINS1D_15DefaultEpilogueIaSJ_SJ_NS1C_6thread17LinearCombinationIaLi1EiiLNS1H_9ScaleType4KindE0ELNS_15FloatRoundStyleE2EaEENS1_15EpilogueDefaultEEEEEvvEEEEvNT_6ParamsE:
	.zero		1664


//--------------------- SYMBOLS --------------------------

	.type		.nv.reservedSmem.offset0,@object
	.size		.nv.reservedSmem.offset0,0x4
	.type		__assertfail,@function
